//
// Generated by NVIDIA NVVM Compiler
//
// Compiler Build ID: CL-36424714
// Cuda compilation tools, release 13.0, V13.0.88
// Based on NVVM 20.0.0
//

.version 9.0
.target sm_100
.address_size 64

	// .globl	K_test

.visible .entry K_test(
	.param .u64 .ptr .align 1 K_test_param_0,
	.param .u64 .ptr .align 1 K_test_param_1,
	.param .u64 K_test_param_2
)
{
	.reg .pred 	%p<3>;
	.reg .b32 	%r<7>;
	.reg .b32 	%f<10>;
	.reg .b64 	%rd<19>;

	ld.param.u64 	%rd6, [K_test_param_0];
	ld.param.u64 	%rd7, [K_test_param_2];
	mov.u32 	%r2, %tid.x;
	mov.u32 	%r3, %ctaid.x;
	mov.u32 	%r1, %ntid.x;
	mad.lo.s32 	%r4, %r3, %r1, %r2;
	cvt.u64.u32 	%rd18, %r4;
	setp.le.u64 	%p1, %rd7, %rd18;
	@%p1 bra 	$L__BB0_3;
	cvta.to.global.u64 	%rd2, %rd6;
	mov.u32 	%r5, %nctaid.x;
	mul.lo.s32 	%r6, %r1, %r5;
	cvt.u64.u32 	%rd3, %r6;
$L__BB0_2:
	ld.global.u64 	%rd8, [%rd2];
	cvta.to.global.u64 	%rd9, %rd8;
	shl.b64 	%rd10, %rd18, 3;
	add.s64 	%rd11, %rd9, %rd10;
	ld.global.f32 	%f1, [%rd11];
	ld.global.f32 	%f2, [%rd11+4];
	ld.global.u64 	%rd12, [%rd2+8];
	cvta.to.global.u64 	%rd13, %rd12;
	add.s64 	%rd14, %rd13, %rd10;
	ld.global.f32 	%f3, [%rd14];
	ld.global.f32 	%f4, [%rd14+4];
	mul.f32 	%f5, %f1, %f3;
	mul.f32 	%f6, %f2, %f4;
	sub.f32 	%f7, %f5, %f6;
	mul.f32 	%f8, %f1, %f4;
	fma.rn.f32 	%f9, %f2, %f3, %f8;
	ld.global.u64 	%rd15, [%rd2+16];
	cvta.to.global.u64 	%rd16, %rd15;
	add.s64 	%rd17, %rd16, %rd10;
	st.global.f32 	[%rd17], %f7;
	st.global.f32 	[%rd17+4], %f9;
	add.s64 	%rd18, %rd18, %rd3;
	setp.lt.u64 	%p2, %rd18, %rd7;
	@%p2 bra 	$L__BB0_2;
$L__BB0_3:
	ret;

}
	// .globl	K_test2
.visible .entry K_test2(
	.param .u64 .ptr .align 1 K_test2_param_0,
	.param .u64 .ptr .align 1 K_test2_param_1,
	.param .u64 K_test2_param_2
)
{
	.reg .pred 	%p<3>;
	.reg .b32 	%r<7>;
	.reg .b32 	%f<7>;
	.reg .b64 	%rd<19>;

	ld.param.u64 	%rd6, [K_test2_param_0];
	ld.param.u64 	%rd7, [K_test2_param_2];
	mov.u32 	%r2, %tid.x;
	mov.u32 	%r3, %ctaid.x;
	mov.u32 	%r1, %ntid.x;
	mad.lo.s32 	%r4, %r3, %r1, %r2;
	cvt.u64.u32 	%rd18, %r4;
	setp.le.u64 	%p1, %rd7, %rd18;
	@%p1 bra 	$L__BB1_3;
	cvta.to.global.u64 	%rd2, %rd6;
	mov.u32 	%r5, %nctaid.x;
	mul.lo.s32 	%r6, %r1, %r5;
	cvt.u64.u32 	%rd3, %r6;
$L__BB1_2:
	ld.global.u64 	%rd8, [%rd2];
	cvta.to.global.u64 	%rd9, %rd8;
	shl.b64 	%rd10, %rd18, 3;
	add.s64 	%rd11, %rd9, %rd10;
	ld.global.f32 	%f1, [%rd11];
	ld.global.f32 	%f2, [%rd11+4];
	ld.global.u64 	%rd12, [%rd2+8];
	cvta.to.global.u64 	%rd13, %rd12;
	add.s64 	%rd14, %rd13, %rd10;
	ld.global.f32 	%f3, [%rd14];
	ld.global.f32 	%f4, [%rd14+4];
	add.f32 	%f5, %f1, %f3;
	add.f32 	%f6, %f2, %f4;
	ld.global.u64 	%rd15, [%rd2+16];
	cvta.to.global.u64 	%rd16, %rd15;
	add.s64 	%rd17, %rd16, %rd10;
	st.global.f32 	[%rd17], %f5;
	st.global.f32 	[%rd17+4], %f6;
	add.s64 	%rd18, %rd18, %rd3;
	setp.lt.u64 	%p2, %rd18, %rd7;
	@%p2 bra 	$L__BB1_2;
$L__BB1_3:
	ret;

}
	// .globl	K_test3
.visible .entry K_test3(
	.param .u64 .ptr .align 1 K_test3_param_0,
	.param .u64 .ptr .align 1 K_test3_param_1,
	.param .u64 K_test3_param_2
)
{
	.reg .pred 	%p<3>;
	.reg .b32 	%r<7>;
	.reg .b32 	%f<7>;
	.reg .b64 	%rd<19>;

	ld.param.u64 	%rd6, [K_test3_param_0];
	ld.param.u64 	%rd7, [K_test3_param_2];
	mov.u32 	%r2, %tid.x;
	mov.u32 	%r3, %ctaid.x;
	mov.u32 	%r1, %ntid.x;
	mad.lo.s32 	%r4, %r3, %r1, %r2;
	cvt.u64.u32 	%rd18, %r4;
	setp.le.u64 	%p1, %rd7, %rd18;
	@%p1 bra 	$L__BB2_3;
	cvta.to.global.u64 	%rd2, %rd6;
	mov.u32 	%r5, %nctaid.x;
	mul.lo.s32 	%r6, %r1, %r5;
	cvt.u64.u32 	%rd3, %r6;
$L__BB2_2:
	ld.global.u64 	%rd8, [%rd2];
	cvta.to.global.u64 	%rd9, %rd8;
	shl.b64 	%rd10, %rd18, 3;
	add.s64 	%rd11, %rd9, %rd10;
	ld.global.f32 	%f1, [%rd11];
	ld.global.f32 	%f2, [%rd11+4];
	ld.global.u64 	%rd12, [%rd2+8];
	cvta.to.global.u64 	%rd13, %rd12;
	add.s64 	%rd14, %rd13, %rd10;
	ld.global.f32 	%f3, [%rd14];
	ld.global.f32 	%f4, [%rd14+4];
	mul.f32 	%f5, %f1, %f3;
	mul.f32 	%f6, %f2, %f4;
	ld.global.u64 	%rd15, [%rd2+16];
	cvta.to.global.u64 	%rd16, %rd15;
	add.s64 	%rd17, %rd16, %rd10;
	st.global.f32 	[%rd17], %f5;
	st.global.f32 	[%rd17+4], %f6;
	add.s64 	%rd18, %rd18, %rd3;
	setp.lt.u64 	%p2, %rd18, %rd7;
	@%p2 bra 	$L__BB2_2;
$L__BB2_3:
	ret;

}
	// .globl	K_test4
.visible .entry K_test4(
	.param .u64 .ptr .align 1 K_test4_param_0,
	.param .u64 .ptr .align 1 K_test4_param_1,
	.param .u64 K_test4_param_2
)
{
	.reg .pred 	%p<3>;
	.reg .b32 	%r<7>;
	.reg .b32 	%f<8>;
	.reg .b64 	%rd<16>;

	ld.param.u64 	%rd6, [K_test4_param_0];
	ld.param.u64 	%rd7, [K_test4_param_2];
	mov.u32 	%r2, %tid.x;
	mov.u32 	%r3, %ctaid.x;
	mov.u32 	%r1, %ntid.x;
	mad.lo.s32 	%r4, %r3, %r1, %r2;
	cvt.u64.u32 	%rd15, %r4;
	setp.le.u64 	%p1, %rd7, %rd15;
	@%p1 bra 	$L__BB3_3;
	cvta.to.global.u64 	%rd2, %rd6;
	mov.u32 	%r5, %nctaid.x;
	mul.lo.s32 	%r6, %r1, %r5;
	cvt.u64.u32 	%rd3, %r6;
$L__BB3_2:
	ld.global.u64 	%rd8, [%rd2];
	cvta.to.global.u64 	%rd9, %rd8;
	shl.b64 	%rd10, %rd15, 3;
	add.s64 	%rd11, %rd9, %rd10;
	ld.global.f32 	%f1, [%rd11];
	ld.global.f32 	%f2, [%rd11+4];
	ld.global.u64 	%rd12, [%rd2+8];
	cvta.to.global.u64 	%rd13, %rd12;
	add.s64 	%rd14, %rd13, %rd10;
	ld.global.f32 	%f3, [%rd14];
	ld.global.f32 	%f4, [%rd14+4];
	neg.f32 	%f5, %f4;
	add.f32 	%f6, %f1, %f3;
	sub.f32 	%f7, %f5, %f2;
	st.global.f32 	[%rd14], %f6;
	st.global.f32 	[%rd14+4], %f7;
	add.s64 	%rd15, %rd15, %rd3;
	setp.lt.u64 	%p2, %rd15, %rd7;
	@%p2 bra 	$L__BB3_2;
$L__BB3_3:
	ret;

}
	// .globl	K_test5
.visible .entry K_test5(
	.param .u64 .ptr .align 1 K_test5_param_0,
	.param .u64 .ptr .align 1 K_test5_param_1,
	.param .u64 K_test5_param_2
)
{
	.reg .pred 	%p<3>;
	.reg .b32 	%r<7>;
	.reg .b32 	%f<8>;
	.reg .b64 	%rd<16>;

	ld.param.u64 	%rd6, [K_test5_param_0];
	ld.param.u64 	%rd7, [K_test5_param_2];
	mov.u32 	%r2, %tid.x;
	mov.u32 	%r3, %ctaid.x;
	mov.u32 	%r1, %ntid.x;
	mad.lo.s32 	%r4, %r3, %r1, %r2;
	cvt.u64.u32 	%rd15, %r4;
	setp.le.u64 	%p1, %rd7, %rd15;
	@%p1 bra 	$L__BB4_3;
	cvta.to.global.u64 	%rd2, %rd6;
	mov.u32 	%r5, %nctaid.x;
	mul.lo.s32 	%r6, %r1, %r5;
	cvt.u64.u32 	%rd3, %r6;
$L__BB4_2:
	ld.global.u64 	%rd8, [%rd2];
	cvta.to.global.u64 	%rd9, %rd8;
	shl.b64 	%rd10, %rd15, 3;
	add.s64 	%rd11, %rd9, %rd10;
	ld.global.f32 	%f1, [%rd11];
	ld.global.f32 	%f2, [%rd11+4];
	ld.global.u64 	%rd12, [%rd2+8];
	cvta.to.global.u64 	%rd13, %rd12;
	add.s64 	%rd14, %rd13, %rd10;
	ld.global.f32 	%f3, [%rd14];
	ld.global.f32 	%f4, [%rd14+4];
	neg.f32 	%f5, %f4;
	add.f32 	%f6, %f1, %f3;
	sub.f32 	%f7, %f5, %f2;
	st.global.f32 	[%rd14], %f6;
	st.global.f32 	[%rd14+4], %f7;
	add.s64 	%rd15, %rd15, %rd3;
	setp.lt.u64 	%p2, %rd15, %rd7;
	@%p2 bra 	$L__BB4_2;
$L__BB4_3:
	ret;

}
	// .globl	K_test6
.visible .entry K_test6(
	.param .u64 .ptr .align 1 K_test6_param_0,
	.param .u64 .ptr .align 1 K_test6_param_1,
	.param .u64 K_test6_param_2
)
{
	.reg .pred 	%p<3>;
	.reg .b32 	%r<7>;
	.reg .b32 	%f<8>;
	.reg .b64 	%rd<16>;

	ld.param.u64 	%rd6, [K_test6_param_0];
	ld.param.u64 	%rd7, [K_test6_param_2];
	mov.u32 	%r2, %tid.x;
	mov.u32 	%r3, %ctaid.x;
	mov.u32 	%r1, %ntid.x;
	mad.lo.s32 	%r4, %r3, %r1, %r2;
	cvt.u64.u32 	%rd15, %r4;
	setp.le.u64 	%p1, %rd7, %rd15;
	@%p1 bra 	$L__BB5_3;
	cvta.to.global.u64 	%rd2, %rd6;
	mov.u32 	%r5, %nctaid.x;
	mul.lo.s32 	%r6, %r1, %r5;
	cvt.u64.u32 	%rd3, %r6;
$L__BB5_2:
	ld.global.u64 	%rd8, [%rd2];
	cvta.to.global.u64 	%rd9, %rd8;
	shl.b64 	%rd10, %rd15, 3;
	add.s64 	%rd11, %rd9, %rd10;
	ld.global.f32 	%f1, [%rd11];
	ld.global.f32 	%f2, [%rd11+4];
	ld.global.u64 	%rd12, [%rd2+8];
	cvta.to.global.u64 	%rd13, %rd12;
	add.s64 	%rd14, %rd13, %rd10;
	ld.global.f32 	%f3, [%rd14];
	ld.global.f32 	%f4, [%rd14+4];
	neg.f32 	%f5, %f4;
	add.f32 	%f6, %f1, %f3;
	sub.f32 	%f7, %f5, %f2;
	st.global.f32 	[%rd14], %f6;
	st.global.f32 	[%rd14+4], %f7;
	add.s64 	%rd15, %rd15, %rd3;
	setp.lt.u64 	%p2, %rd15, %rd7;
	@%p2 bra 	$L__BB5_2;
$L__BB5_3:
	ret;

}
	// .globl	K_test7
.visible .entry K_test7(
	.param .u64 .ptr .align 1 K_test7_param_0,
	.param .u64 .ptr .align 1 K_test7_param_1,
	.param .u64 K_test7_param_2
)
{
	.reg .pred 	%p<3>;
	.reg .b32 	%r<7>;
	.reg .b32 	%f<8>;
	.reg .b64 	%rd<16>;

	ld.param.u64 	%rd6, [K_test7_param_0];
	ld.param.u64 	%rd7, [K_test7_param_2];
	mov.u32 	%r2, %tid.x;
	mov.u32 	%r3, %ctaid.x;
	mov.u32 	%r1, %ntid.x;
	mad.lo.s32 	%r4, %r3, %r1, %r2;
	cvt.u64.u32 	%rd15, %r4;
	setp.le.u64 	%p1, %rd7, %rd15;
	@%p1 bra 	$L__BB6_3;
	cvta.to.global.u64 	%rd2, %rd6;
	mov.u32 	%r5, %nctaid.x;
	mul.lo.s32 	%r6, %r1, %r5;
	cvt.u64.u32 	%rd3, %r6;
$L__BB6_2:
	ld.global.u64 	%rd8, [%rd2];
	cvta.to.global.u64 	%rd9, %rd8;
	shl.b64 	%rd10, %rd15, 3;
	add.s64 	%rd11, %rd9, %rd10;
	ld.global.f32 	%f1, [%rd11];
	ld.global.f32 	%f2, [%rd11+4];
	ld.global.u64 	%rd12, [%rd2+8];
	cvta.to.global.u64 	%rd13, %rd12;
	add.s64 	%rd14, %rd13, %rd10;
	ld.global.f32 	%f3, [%rd14];
	ld.global.f32 	%f4, [%rd14+4];
	neg.f32 	%f5, %f4;
	add.f32 	%f6, %f1, %f3;
	sub.f32 	%f7, %f5, %f2;
	st.global.f32 	[%rd14], %f6;
	st.global.f32 	[%rd14+4], %f7;
	add.s64 	%rd15, %rd15, %rd3;
	setp.lt.u64 	%p2, %rd15, %rd7;
	@%p2 bra 	$L__BB6_2;
$L__BB6_3:
	ret;

}
	// .globl	K_test8
.visible .entry K_test8(
	.param .u64 .ptr .align 1 K_test8_param_0,
	.param .u64 .ptr .align 1 K_test8_param_1,
	.param .u64 K_test8_param_2
)
{
	.reg .pred 	%p<3>;
	.reg .b32 	%r<7>;
	.reg .b32 	%f<8>;
	.reg .b64 	%rd<16>;

	ld.param.u64 	%rd6, [K_test8_param_0];
	ld.param.u64 	%rd7, [K_test8_param_2];
	mov.u32 	%r2, %tid.x;
	mov.u32 	%r3, %ctaid.x;
	mov.u32 	%r1, %ntid.x;
	mad.lo.s32 	%r4, %r3, %r1, %r2;
	cvt.u64.u32 	%rd15, %r4;
	setp.le.u64 	%p1, %rd7, %rd15;
	@%p1 bra 	$L__BB7_3;
	cvta.to.global.u64 	%rd2, %rd6;
	mov.u32 	%r5, %nctaid.x;
	mul.lo.s32 	%r6, %r1, %r5;
	cvt.u64.u32 	%rd3, %r6;
$L__BB7_2:
	ld.global.u64 	%rd8, [%rd2];
	cvta.to.global.u64 	%rd9, %rd8;
	shl.b64 	%rd10, %rd15, 3;
	add.s64 	%rd11, %rd9, %rd10;
	ld.global.f32 	%f1, [%rd11];
	ld.global.f32 	%f2, [%rd11+4];
	ld.global.u64 	%rd12, [%rd2+8];
	cvta.to.global.u64 	%rd13, %rd12;
	add.s64 	%rd14, %rd13, %rd10;
	ld.global.f32 	%f3, [%rd14];
	ld.global.f32 	%f4, [%rd14+4];
	neg.f32 	%f5, %f4;
	add.f32 	%f6, %f1, %f3;
	sub.f32 	%f7, %f5, %f2;
	st.global.f32 	[%rd14], %f6;
	st.global.f32 	[%rd14+4], %f7;
	add.s64 	%rd15, %rd15, %rd3;
	setp.lt.u64 	%p2, %rd15, %rd7;
	@%p2 bra 	$L__BB7_2;
$L__BB7_3:
	ret;

}
	// .globl	K_test9
.visible .entry K_test9(
	.param .u64 .ptr .align 1 K_test9_param_0,
	.param .u64 .ptr .align 1 K_test9_param_1,
	.param .u64 K_test9_param_2
)
{
	.reg .pred 	%p<3>;
	.reg .b32 	%r<7>;
	.reg .b32 	%f<8>;
	.reg .b64 	%rd<16>;

	ld.param.u64 	%rd6, [K_test9_param_0];
	ld.param.u64 	%rd7, [K_test9_param_2];
	mov.u32 	%r2, %tid.x;
	mov.u32 	%r3, %ctaid.x;
	mov.u32 	%r1, %ntid.x;
	mad.lo.s32 	%r4, %r3, %r1, %r2;
	cvt.u64.u32 	%rd15, %r4;
	setp.le.u64 	%p1, %rd7, %rd15;
	@%p1 bra 	$L__BB8_3;
	cvta.to.global.u64 	%rd2, %rd6;
	mov.u32 	%r5, %nctaid.x;
	mul.lo.s32 	%r6, %r1, %r5;
	cvt.u64.u32 	%rd3, %r6;
$L__BB8_2:
	ld.global.u64 	%rd8, [%rd2];
	cvta.to.global.u64 	%rd9, %rd8;
	shl.b64 	%rd10, %rd15, 3;
	add.s64 	%rd11, %rd9, %rd10;
	ld.global.f32 	%f1, [%rd11];
	ld.global.f32 	%f2, [%rd11+4];
	ld.global.u64 	%rd12, [%rd2+8];
	cvta.to.global.u64 	%rd13, %rd12;
	add.s64 	%rd14, %rd13, %rd10;
	ld.global.f32 	%f3, [%rd14];
	ld.global.f32 	%f4, [%rd14+4];
	neg.f32 	%f5, %f4;
	add.f32 	%f6, %f1, %f3;
	sub.f32 	%f7, %f5, %f2;
	st.global.f32 	[%rd14], %f6;
	st.global.f32 	[%rd14+4], %f7;
	add.s64 	%rd15, %rd15, %rd3;
	setp.lt.u64 	%p2, %rd15, %rd7;
	@%p2 bra 	$L__BB8_2;
$L__BB8_3:
	ret;

}
	// .globl	K_test10
.visible .entry K_test10(
	.param .u64 .ptr .align 1 K_test10_param_0,
	.param .u64 .ptr .align 1 K_test10_param_1,
	.param .u64 K_test10_param_2
)
{
	.reg .pred 	%p<3>;
	.reg .b32 	%r<7>;
	.reg .b32 	%f<8>;
	.reg .b64 	%rd<16>;

	ld.param.u64 	%rd6, [K_test10_param_0];
	ld.param.u64 	%rd7, [K_test10_param_2];
	mov.u32 	%r2, %tid.x;
	mov.u32 	%r3, %ctaid.x;
	mov.u32 	%r1, %ntid.x;
	mad.lo.s32 	%r4, %r3, %r1, %r2;
	cvt.u64.u32 	%rd15, %r4;
	setp.le.u64 	%p1, %rd7, %rd15;
	@%p1 bra 	$L__BB9_3;
	cvta.to.global.u64 	%rd2, %rd6;
	mov.u32 	%r5, %nctaid.x;
	mul.lo.s32 	%r6, %r1, %r5;
	cvt.u64.u32 	%rd3, %r6;
$L__BB9_2:
	ld.global.u64 	%rd8, [%rd2];
	cvta.to.global.u64 	%rd9, %rd8;
	shl.b64 	%rd10, %rd15, 3;
	add.s64 	%rd11, %rd9, %rd10;
	ld.global.f32 	%f1, [%rd11];
	ld.global.f32 	%f2, [%rd11+4];
	ld.global.u64 	%rd12, [%rd2+8];
	cvta.to.global.u64 	%rd13, %rd12;
	add.s64 	%rd14, %rd13, %rd10;
	ld.global.f32 	%f3, [%rd14];
	ld.global.f32 	%f4, [%rd14+4];
	neg.f32 	%f5, %f4;
	add.f32 	%f6, %f1, %f3;
	sub.f32 	%f7, %f5, %f2;
	st.global.f32 	[%rd14], %f6;
	st.global.f32 	[%rd14+4], %f7;
	add.s64 	%rd15, %rd15, %rd3;
	setp.lt.u64 	%p2, %rd15, %rd7;
	@%p2 bra 	$L__BB9_2;
$L__BB9_3:
	ret;

}


// ===== COMPILED SASS (sm_100) =====

	.target	sm_100

	.elftype	@"ET_EXEC"


//--------------------- .note.nv.tkinfo           --------------------------
	.section	.note.nv.tkinfo,"",@"SHT_NOTE"
	.sectionflags	@"SHF_NOTE_NV_TKINFO"
	.tkinfo
        /*0018*/ 	.word	0x00000002
        /*0030*/ 	.string	""
        /*0030*/ 	.string	"ptxas"
        /*0030*/ 	.string	"Cuda compilation tools, release 13.0, V13.0.88"
        /*0030*/ 	.string	"Build cuda_13.0.r13.0/compiler.36424714_0"
        /*0030*/ 	.string	"-arch sm_100 -m 64 "



//--------------------- .note.nv.cuinfo           --------------------------
	.section	.note.nv.cuinfo,"",@"SHT_NOTE"
	.sectionflags	@"SHF_NOTE_NV_CUINFO"
        /*0018*/ 	.short	0x0002
        /*001a*/ 	.short	0x0064
        /*001c*/ 	.short	0x0082
	.zero		2


//--------------------- .nv.info                  --------------------------
	.section	.nv.info,"",@"SHT_CUDA_INFO"
	.align	4


	//----- nvinfo : EIATTR_REGCOUNT
	.align		4
        /*0000*/ 	.byte	0x04, 0x2f
        /*0002*/ 	.short	(.L_1 - .L_0)
	.align		4
.L_0:
        /*0004*/ 	.word	index@(K_test)
        /*0008*/ 	.word	0x00000016


	//----- nvinfo : EIATTR_FRAME_SIZE
	.align		4
.L_1:
        /*000c*/ 	.byte	0x04, 0x11
        /*000e*/ 	.short	(.L_3 - .L_2)
	.align		4
.L_2:
        /*0010*/ 	.word	index@(K_test)
        /*0014*/ 	.word	0x00000000


	//----- nvinfo : EIATTR_REGCOUNT
	.align		4
.L_3:
        /*0018*/ 	.byte	0x04, 0x2f
        /*001a*/ 	.short	(.L_5 - .L_4)
	.align		4
.L_4:
        /*001c*/ 	.word	index@(K_test2)
        /*0020*/ 	.word	0x00000016


	//----- nvinfo : EIATTR_FRAME_SIZE
	.align		4
.L_5:
        /*0024*/ 	.byte	0x04, 0x11
        /*0026*/ 	.short	(.L_7 - .L_6)
	.align		4
.L_6:
        /*0028*/ 	.word	index@(K_test2)
        /*002c*/ 	.word	0x00000000


	//----- nvinfo : EIATTR_REGCOUNT
	.align		4
.L_7:
        /*0030*/ 	.byte	0x04, 0x2f
        /*0032*/ 	.short	(.L_9 - .L_8)
	.align		4
.L_8:
        /*0034*/ 	.word	index@(K_test3)
        /*0038*/ 	.word	0x00000016


	//----- nvinfo : EIATTR_FRAME_SIZE
	.align		4
.L_9:
        /*003c*/ 	.byte	0x04, 0x11
        /*003e*/ 	.short	(.L_11 - .L_10)
	.align		4
.L_10:
        /*0040*/ 	.word	index@(K_test3)
        /*0044*/ 	.word	0x00000000


	//----- nvinfo : EIATTR_REGCOUNT
	.align		4
.L_11:
        /*0048*/ 	.byte	0x04, 0x2f
        /*004a*/ 	.short	(.L_13 - .L_12)
	.align		4
.L_12:
        /*004c*/ 	.word	index@(K_test4)
        /*0050*/ 	.word	0x00000010


	//----- nvinfo : EIATTR_FRAME_SIZE
	.align		4
.L_13:
        /*0054*/ 	.byte	0x04, 0x11
        /*0056*/ 	.short	(.L_15 - .L_14)
	.align		4
.L_14:
        /*0058*/ 	.word	index@(K_test4)
        /*005c*/ 	.word	0x00000000


	//----- nvinfo : EIATTR_REGCOUNT
	.align		4
.L_15:
        /*0060*/ 	.byte	0x04, 0x2f
        /*0062*/ 	.short	(.L_17 - .L_16)
	.align		4
.L_16:
        /*0064*/ 	.word	index@(K_test5)
        /*0068*/ 	.word	0x00000010


	//----- nvinfo : EIATTR_FRAME_SIZE
	.align		4
.L_17:
        /*006c*/ 	.byte	0x04, 0x11
        /*006e*/ 	.short	(.L_19 - .L_18)
	.align		4
.L_18:
        /*0070*/ 	.word	index@(K_test5)
        /*0074*/ 	.word	0x00000000


	//----- nvinfo : EIATTR_REGCOUNT
	.align		4
.L_19:
        /*0078*/ 	.byte	0x04, 0x2f
        /*007a*/ 	.short	(.L_21 - .L_20)
	.align		4
.L_20:
        /*007c*/ 	.word	index@(K_test6)
        /*0080*/ 	.word	0x00000010


	//----- nvinfo : EIATTR_FRAME_SIZE
	.align		4
.L_21:
        /*0084*/ 	.byte	0x04, 0x11
        /*0086*/ 	.short	(.L_23 - .L_22)
	.align		4
.L_22:
        /*0088*/ 	.word	index@(K_test6)
        /*008c*/ 	.word	0x00000000


	//----- nvinfo : EIATTR_REGCOUNT
	.align		4
.L_23:
        /*0090*/ 	.byte	0x04, 0x2f
        /*0092*/ 	.short	(.L_25 - .L_24)
	.align		4
.L_24:
        /*0094*/ 	.word	index@(K_test7)
        /*0098*/ 	.word	0x00000010


	//----- nvinfo : EIATTR_FRAME_SIZE
	.align		4
.L_25:
        /*009c*/ 	.byte	0x04, 0x11
        /*009e*/ 	.short	(.L_27 - .L_26)
	.align		4
.L_26:
        /*00a0*/ 	.word	index@(K_test7)
        /*00a4*/ 	.word	0x00000000


	//----- nvinfo : EIATTR_REGCOUNT
	.align		4
.L_27:
        /*00a8*/ 	.byte	0x04, 0x2f
        /*00aa*/ 	.short	(.L_29 - .L_28)
	.align		4
.L_28:
        /*00ac*/ 	.word	index@(K_test8)
        /*00b0*/ 	.word	0x00000010


	//----- nvinfo : EIATTR_FRAME_SIZE
	.align		4
.L_29:
        /*00b4*/ 	.byte	0x04, 0x11
        /*00b6*/ 	.short	(.L_31 - .L_30)
	.align		4
.L_30:
        /*00b8*/ 	.word	index@(K_test8)
        /*00bc*/ 	.word	0x00000000


	//----- nvinfo : EIATTR_REGCOUNT
	.align		4
.L_31:
        /*00c0*/ 	.byte	0x04, 0x2f
        /*00c2*/ 	.short	(.L_33 - .L_32)
	.align		4
.L_32:
        /*00c4*/ 	.word	index@(K_test9)
        /*00c8*/ 	.word	0x00000010


	//----- nvinfo : EIATTR_FRAME_SIZE
	.align		4
.L_33:
        /*00cc*/ 	.byte	0x04, 0x11
        /*00ce*/ 	.short	(.L_35 - .L_34)
	.align		4
.L_34:
        /*00d0*/ 	.word	index@(K_test9)
        /*00d4*/ 	.word	0x00000000


	//----- nvinfo : EIATTR_REGCOUNT
	.align		4
.L_35:
        /*00d8*/ 	.byte	0x04, 0x2f
        /*00da*/ 	.short	(.L_37 - .L_36)
	.align		4
.L_36:
        /*00dc*/ 	.word	index@(K_test10)
        /*00e0*/ 	.word	0x00000010


	//----- nvinfo : EIATTR_FRAME_SIZE
	.align		4
.L_37:
        /*00e4*/ 	.byte	0x04, 0x11
        /*00e6*/ 	.short	(.L_39 - .L_38)
	.align		4
.L_38:
        /*00e8*/ 	.word	index@(K_test10)
        /*00ec*/ 	.word	0x00000000


	//----- nvinfo : EIATTR_MIN_STACK_SIZE
	.align		4
.L_39:
        /*00f0*/ 	.byte	0x04, 0x12
        /*00f2*/ 	.short	(.L_41 - .L_40)
	.align		4
.L_40:
        /*00f4*/ 	.word	index@(K_test10)
        /*00f8*/ 	.word	0x00000000


	//----- nvinfo : EIATTR_MIN_STACK_SIZE
	.align		4
.L_41:
        /*00fc*/ 	.byte	0x04, 0x12
        /*00fe*/ 	.short	(.L_43 - .L_42)
	.align		4
.L_42:
        /*0100*/ 	.word	index@(K_test9)
        /*0104*/ 	.word	0x00000000


	//----- nvinfo : EIATTR_MIN_STACK_SIZE
	.align		4
.L_43:
        /*0108*/ 	.byte	0x04, 0x12
        /*010a*/ 	.short	(.L_45 - .L_44)
	.align		4
.L_44:
        /*010c*/ 	.word	index@(K_test8)
        /*0110*/ 	.word	0x00000000


	//----- nvinfo : EIATTR_MIN_STACK_SIZE
	.align		4
.L_45:
        /*0114*/ 	.byte	0x04, 0x12
        /*0116*/ 	.short	(.L_47 - .L_46)
	.align		4
.L_46:
        /*0118*/ 	.word	index@(K_test7)
        /*011c*/ 	.word	0x00000000


	//----- nvinfo : EIATTR_MIN_STACK_SIZE
	.align		4
.L_47:
        /*0120*/ 	.byte	0x04, 0x12
        /*0122*/ 	.short	(.L_49 - .L_48)
	.align		4
.L_48:
        /*0124*/ 	.word	index@(K_test6)
        /*0128*/ 	.word	0x00000000


	//----- nvinfo : EIATTR_MIN_STACK_SIZE
	.align		4
.L_49:
        /*012c*/ 	.byte	0x04, 0x12
        /*012e*/ 	.short	(.L_51 - .L_50)
	.align		4
.L_50:
        /*0130*/ 	.word	index@(K_test5)
        /*0134*/ 	.word	0x00000000


	//----- nvinfo : EIATTR_MIN_STACK_SIZE
	.align		4
.L_51:
        /*0138*/ 	.byte	0x04, 0x12
        /*013a*/ 	.short	(.L_53 - .L_52)
	.align		4
.L_52:
        /*013c*/ 	.word	index@(K_test4)
        /*0140*/ 	.word	0x00000000


	//----- nvinfo : EIATTR_MIN_STACK_SIZE
	.align		4
.L_53:
        /*0144*/ 	.byte	0x04, 0x12
        /*0146*/ 	.short	(.L_55 - .L_54)
	.align		4
.L_54:
        /*0148*/ 	.word	index@(K_test3)
        /*014c*/ 	.word	0x00000000


	//----- nvinfo : EIATTR_MIN_STACK_SIZE
	.align		4
.L_55:
        /*0150*/ 	.byte	0x04, 0x12
        /*0152*/ 	.short	(.L_57 - .L_56)
	.align		4
.L_56:
        /*0154*/ 	.word	index@(K_test2)
        /*0158*/ 	.word	0x00000000


	//----- nvinfo : EIATTR_MIN_STACK_SIZE
	.align		4
.L_57:
        /*015c*/ 	.byte	0x04, 0x12
        /*015e*/ 	.short	(.L_59 - .L_58)
	.align		4
.L_58:
        /*0160*/ 	.word	index@(K_test)
        /*0164*/ 	.word	0x00000000
.L_59:


//--------------------- .nv.compat                --------------------------
	.section	.nv.compat,"",@"SHT_CUDA_COMPAT_INFO"
	.align	4
        /*0000*/ 	.byte	0x02, 0x09, 0x00, 0x00, 0x02, 0x02, 0x01, 0x00, 0x02, 0x05, 0x05, 0x00, 0x03, 0x07, 0x01, 0x01
        /*0010*/ 	.byte	0x02, 0x03, 0x00, 0x00, 0x02, 0x06, 0x01, 0x00, 0x04, 0x0b, 0x08, 0x00, 0x09, 0x00, 0x00, 0x00
        /*0020*/ 	.byte	0x00, 0x00, 0x00, 0x00


//--------------------- .nv.info.K_test10         --------------------------
	.section	.nv.info.K_test10,"",@"SHT_CUDA_INFO"
	.sectionflags	@""
	.align	4


	//----- nvinfo : EIATTR_CUDA_API_VERSION
	.align		4
        /*0000*/ 	.byte	0x04, 0x37
        /*0002*/ 	.short	(.L_61 - .L_60)
.L_60:
        /*0004*/ 	.word	0x00000082


	//----- nvinfo : EIATTR_KPARAM_INFO
	.align		4
.L_61:
        /*0008*/ 	.byte	0x04, 0x17
        /*000a*/ 	.short	(.L_63 - .L_62)
.L_62:
        /*000c*/ 	.word	0x00000000
        /*0010*/ 	.short	0x0002
        /*0012*/ 	.short	0x0010
        /*0014*/ 	.byte	0x00, 0xf0, 0x21, 0x00


	//----- nvinfo : EIATTR_KPARAM_INFO
	.align		4
.L_63:
        /*0018*/ 	.byte	0x04, 0x17
        /*001a*/ 	.short	(.L_65 - .L_64)
.L_64:
        /*001c*/ 	.word	0x00000000
        /*0020*/ 	.short	0x0001
        /*0022*/ 	.short	0x0008
        /*0024*/ 	.byte	0x00, 0xf5, 0x21, 0x00


	//----- nvinfo : EIATTR_KPARAM_INFO
	.align		4
.L_65:
        /*0028*/ 	.byte	0x04, 0x17
        /*002a*/ 	.short	(.L_67 - .L_66)
.L_66:
        /*002c*/ 	.word	0x00000000
        /*0030*/ 	.short	0x0000
        /*0032*/ 	.short	0x0000
        /*0034*/ 	.byte	0x00, 0xf5, 0x21, 0x00


	//----- nvinfo : EIATTR_SPARSE_MMA_MASK
	.align		4
.L_67:
        /*0038*/ 	.byte	0x03, 0x50
        /*003a*/ 	.short	0x0000


	//----- nvinfo : EIATTR_MAXREG_COUNT
	.align		4
        /*003c*/ 	.byte	0x03, 0x1b
        /*003e*/ 	.short	0x00ff


	//----- nvinfo : EIATTR_MERCURY_ISA_VERSION
	.align		4
        /*0040*/ 	.byte	0x03, 0x5f
        /*0042*/ 	.short	0x0101


	//----- nvinfo : EIATTR_VRC_CTA_INIT_COUNT
	.align		4
        /*0044*/ 	.byte	0x02, 0x4a
	.zero		1
	.zero		1


	//----- nvinfo : EIATTR_EXIT_INSTR_OFFSETS
	.align		4
        /*0048*/ 	.byte	0x04, 0x1c
        /*004a*/ 	.short	(.L_69 - .L_68)


	//   ....[0]....
.L_68:
        /*004c*/ 	.word	0x00000080


	//   ....[1]....
        /*0050*/ 	.word	0x00000240


	//----- nvinfo : EIATTR_CRS_STACK_SIZE
	.align		4
.L_69:
        /*0054*/ 	.byte	0x04, 0x1e
        /*0056*/ 	.short	(.L_71 - .L_70)
.L_70:
        /*0058*/ 	.word	0x00000000


	//----- nvinfo : EIATTR_CBANK_PARAM_SIZE
	.align		4
.L_71:
        /*005c*/ 	.byte	0x03, 0x19
        /*005e*/ 	.short	0x0018


	//----- nvinfo : EIATTR_PARAM_CBANK
	.align		4
        /*0060*/ 	.byte	0x04, 0x0a
        /*0062*/ 	.short	(.L_73 - .L_72)
	.align		4
.L_72:
        /*0064*/ 	.word	index@(.nv.constant0.K_test10)
        /*0068*/ 	.short	0x0380
        /*006a*/ 	.short	0x0018


	//----- nvinfo : EIATTR_SW_WAR
	.align		4
.L_73:
        /*006c*/ 	.byte	0x04, 0x36
        /*006e*/ 	.short	(.L_75 - .L_74)
.L_74:
        /*0070*/ 	.word	0x00000008
.L_75:


//--------------------- .nv.info.K_test9          --------------------------
	.section	.nv.info.K_test9,"",@"SHT_CUDA_INFO"
	.sectionflags	@""
	.align	4


	//----- nvinfo : EIATTR_CUDA_API_VERSION
	.align		4
        /*0000*/ 	.byte	0x04, 0x37
        /*0002*/ 	.short	(.L_77 - .L_76)
.L_76:
        /*0004*/ 	.word	0x00000082


	//----- nvinfo : EIATTR_KPARAM_INFO
	.align		4
.L_77:
        /*0008*/ 	.byte	0x04, 0x17
        /*000a*/ 	.short	(.L_79 - .L_78)
.L_78:
        /*000c*/ 	.word	0x00000000
        /*0010*/ 	.short	0x0002
        /*0012*/ 	.short	0x0010
        /*0014*/ 	.byte	0x00, 0xf0, 0x21, 0x00


	//----- nvinfo : EIATTR_KPARAM_INFO
	.align		4
.L_79:
        /*0018*/ 	.byte	0x04, 0x17
        /*001a*/ 	.short	(.L_81 - .L_80)
.L_80:
        /*001c*/ 	.word	0x00000000
        /*0020*/ 	.short	0x0001
        /*0022*/ 	.short	0x0008
        /*0024*/ 	.byte	0x00, 0xf5, 0x21, 0x00


	//----- nvinfo : EIATTR_KPARAM_INFO
	.align		4
.L_81:
        /*0028*/ 	.byte	0x04, 0x17
        /*002a*/ 	.short	(.L_83 - .L_82)
.L_82:
        /*002c*/ 	.word	0x00000000
        /*0030*/ 	.short	0x0000
        /*0032*/ 	.short	0x0000
        /*0034*/ 	.byte	0x00, 0xf5, 0x21, 0x00


	//----- nvinfo : EIATTR_SPARSE_MMA_MASK
	.align		4
.L_83:
        /*0038*/ 	.byte	0x03, 0x50
        /*003a*/ 	.short	0x0000


	//----- nvinfo : EIATTR_MAXREG_COUNT
	.align		4
        /*003c*/ 	.byte	0x03, 0x1b
        /*003e*/ 	.short	0x00ff


	//----- nvinfo : EIATTR_MERCURY_ISA_VERSION
	.align		4
        /*0040*/ 	.byte	0x03, 0x5f
        /*0042*/ 	.short	0x0101


	//----- nvinfo : EIATTR_VRC_CTA_INIT_COUNT
	.align		4
        /*0044*/ 	.byte	0x02, 0x4a
	.zero		1
	.zero		1


	//----- nvinfo : EIATTR_EXIT_INSTR_OFFSETS
	.align		4
        /*0048*/ 	.byte	0x04, 0x1c
        /*004a*/ 	.short	(.L_85 - .L_84)


	//   ....[0]....
.L_84:
        /*004c*/ 	.word	0x00000080


	//   ....[1]....
        /*0050*/ 	.word	0x00000240


	//----- nvinfo : EIATTR_CRS_STACK_SIZE
	.align		4
.L_85:
        /*0054*/ 	.byte	0x04, 0x1e
        /*0056*/ 	.short	(.L_87 - .L_86)
.L_86:
        /*0058*/ 	.word	0x00000000


	//----- nvinfo : EIATTR_CBANK_PARAM_SIZE
	.align		4
.L_87:
        /*005c*/ 	.byte	0x03, 0x19
        /*005e*/ 	.short	0x0018


	//----- nvinfo : EIATTR_PARAM_CBANK
	.align		4
        /*0060*/ 	.byte	0x04, 0x0a
        /*0062*/ 	.short	(.L_89 - .L_88)
	.align		4
.L_88:
        /*0064*/ 	.word	index@(.nv.constant0.K_test9)
        /*0068*/ 	.short	0x0380
        /*006a*/ 	.short	0x0018


	//----- nvinfo : EIATTR_SW_WAR
	.align		4
.L_89:
        /*006c*/ 	.byte	0x04, 0x36
        /*006e*/ 	.short	(.L_91 - .L_90)
.L_90:
        /*0070*/ 	.word	0x00000008
.L_91:


//--------------------- .nv.info.K_test8          --------------------------
	.section	.nv.info.K_test8,"",@"SHT_CUDA_INFO"
	.sectionflags	@""
	.align	4


	//----- nvinfo : EIATTR_CUDA_API_VERSION
	.align		4
        /*0000*/ 	.byte	0x04, 0x37
        /*0002*/ 	.short	(.L_93 - .L_92)
.L_92:
        /*0004*/ 	.word	0x00000082


	//----- nvinfo : EIATTR_KPARAM_INFO
	.align		4
.L_93:
        /*0008*/ 	.byte	0x04, 0x17
        /*000a*/ 	.short	(.L_95 - .L_94)
.L_94:
        /*000c*/ 	.word	0x00000000
        /*0010*/ 	.short	0x0002
        /*0012*/ 	.short	0x0010
        /*0014*/ 	.byte	0x00, 0xf0, 0x21, 0x00


	//----- nvinfo : EIATTR_KPARAM_INFO
	.align		4
.L_95:
        /*0018*/ 	.byte	0x04, 0x17
        /*001a*/ 	.short	(.L_97 - .L_96)
.L_96:
        /*001c*/ 	.word	0x00000000
        /*0020*/ 	.short	0x0001
        /*0022*/ 	.short	0x0008
        /*0024*/ 	.byte	0x00, 0xf5, 0x21, 0x00


	//----- nvinfo : EIATTR_KPARAM_INFO
	.align		4
.L_97:
        /*0028*/ 	.byte	0x04, 0x17
        /*002a*/ 	.short	(.L_99 - .L_98)
.L_98:
        /*002c*/ 	.word	0x00000000
        /*0030*/ 	.short	0x0000
        /*0032*/ 	.short	0x0000
        /*0034*/ 	.byte	0x00, 0xf5, 0x21, 0x00


	//----- nvinfo : EIATTR_SPARSE_MMA_MASK
	.align		4
.L_99:
        /*0038*/ 	.byte	0x03, 0x50
        /*003a*/ 	.short	0x0000


	//----- nvinfo : EIATTR_MAXREG_COUNT
	.align		4
        /*003c*/ 	.byte	0x03, 0x1b
        /*003e*/ 	.short	0x00ff


	//----- nvinfo : EIATTR_MERCURY_ISA_VERSION
	.align		4
        /*0040*/ 	.byte	0x03, 0x5f
        /*0042*/ 	.short	0x0101


	//----- nvinfo : EIATTR_VRC_CTA_INIT_COUNT
	.align		4
        /*0044*/ 	.byte	0x02, 0x4a
	.zero		1
	.zero		1


	//----- nvinfo : EIATTR_EXIT_INSTR_OFFSETS
	.align		4
        /*0048*/ 	.byte	0x04, 0x1c
        /*004a*/ 	.short	(.L_101 - .L_100)


	//   ....[0]....
.L_100:
        /*004c*/ 	.word	0x00000080


	//   ....[1]....
        /*0050*/ 	.word	0x00000240


	//----- nvinfo : EIATTR_CRS_STACK_SIZE
	.align		4
.L_101:
        /*0054*/ 	.byte	0x04, 0x1e
        /*0056*/ 	.short	(.L_103 - .L_102)
.L_102:
        /*0058*/ 	.word	0x00000000


	//----- nvinfo : EIATTR_CBANK_PARAM_SIZE
	.align		4
.L_103:
        /*005c*/ 	.byte	0x03, 0x19
        /*005e*/ 	.short	0x0018


	//----- nvinfo : EIATTR_PARAM_CBANK
	.align		4
        /*0060*/ 	.byte	0x04, 0x0a
        /*0062*/ 	.short	(.L_105 - .L_104)
	.align		4
.L_104:
        /*0064*/ 	.word	index@(.nv.constant0.K_test8)
        /*0068*/ 	.short	0x0380
        /*006a*/ 	.short	0x0018


	//----- nvinfo : EIATTR_SW_WAR
	.align		4
.L_105:
        /*006c*/ 	.byte	0x04, 0x36
        /*006e*/ 	.short	(.L_107 - .L_106)
.L_106:
        /*0070*/ 	.word	0x00000008
.L_107:


//--------------------- .nv.info.K_test7          --------------------------
	.section	.nv.info.K_test7,"",@"SHT_CUDA_INFO"
	.sectionflags	@""
	.align	4


	//----- nvinfo : EIATTR_CUDA_API_VERSION
	.align		4
        /*0000*/ 	.byte	0x04, 0x37
        /*0002*/ 	.short	(.L_109 - .L_108)
.L_108:
        /*0004*/ 	.word	0x00000082


	//----- nvinfo : EIATTR_KPARAM_INFO
	.align		4
.L_109:
        /*0008*/ 	.byte	0x04, 0x17
        /*000a*/ 	.short	(.L_111 - .L_110)
.L_110:
        /*000c*/ 	.word	0x00000000
        /*0010*/ 	.short	0x0002
        /*0012*/ 	.short	0x0010
        /*0014*/ 	.byte	0x00, 0xf0, 0x21, 0x00


	//----- nvinfo : EIATTR_KPARAM_INFO
	.align		4
.L_111:
        /*0018*/ 	.byte	0x04, 0x17
        /*001a*/ 	.short	(.L_113 - .L_112)
.L_112:
        /*001c*/ 	.word	0x00000000
        /*0020*/ 	.short	0x0001
        /*0022*/ 	.short	0x0008
        /*0024*/ 	.byte	0x00, 0xf5, 0x21, 0x00


	//----- nvinfo : EIATTR_KPARAM_INFO
	.align		4
.L_113:
        /*0028*/ 	.byte	0x04, 0x17
        /*002a*/ 	.short	(.L_115 - .L_114)
.L_114:
        /*002c*/ 	.word	0x00000000
        /*0030*/ 	.short	0x0000
        /*0032*/ 	.short	0x0000
        /*0034*/ 	.byte	0x00, 0xf5, 0x21, 0x00


	//----- nvinfo : EIATTR_SPARSE_MMA_MASK
	.align		4
.L_115:
        /*0038*/ 	.byte	0x03, 0x50
        /*003a*/ 	.short	0x0000


	//----- nvinfo : EIATTR_MAXREG_COUNT
	.align		4
        /*003c*/ 	.byte	0x03, 0x1b
        /*003e*/ 	.short	0x00ff


	//----- nvinfo : EIATTR_MERCURY_ISA_VERSION
	.align		4
        /*0040*/ 	.byte	0x03, 0x5f
        /*0042*/ 	.short	0x0101


	//----- nvinfo : EIATTR_VRC_CTA_INIT_COUNT
	.align		4
        /*0044*/ 	.byte	0x02, 0x4a
	.zero		1
	.zero		1


	//----- nvinfo : EIATTR_EXIT_INSTR_OFFSETS
	.align		4
        /*0048*/ 	.byte	0x04, 0x1c
        /*004a*/ 	.short	(.L_117 - .L_116)


	//   ....[0]....
.L_116:
        /*004c*/ 	.word	0x00000080


	//   ....[1]....
        /*0050*/ 	.word	0x00000240


	//----- nvinfo : EIATTR_CRS_STACK_SIZE
	.align		4
.L_117:
        /*0054*/ 	.byte	0x04, 0x1e
        /*0056*/ 	.short	(.L_119 - .L_118)
.L_118:
        /*0058*/ 	.word	0x00000000


	//----- nvinfo : EIATTR_CBANK_PARAM_SIZE
	.align		4
.L_119:
        /*005c*/ 	.byte	0x03, 0x19
        /*005e*/ 	.short	0x0018


	//----- nvinfo : EIATTR_PARAM_CBANK
	.align		4
        /*0060*/ 	.byte	0x04, 0x0a
        /*0062*/ 	.short	(.L_121 - .L_120)
	.align		4
.L_120:
        /*0064*/ 	.word	index@(.nv.constant0.K_test7)
        /*0068*/ 	.short	0x0380
        /*006a*/ 	.short	0x0018


	//----- nvinfo : EIATTR_SW_WAR
	.align		4
.L_121:
        /*006c*/ 	.byte	0x04, 0x36
        /*006e*/ 	.short	(.L_123 - .L_122)
.L_122:
        /*0070*/ 	.word	0x00000008
.L_123:


//--------------------- .nv.info.K_test6          --------------------------
	.section	.nv.info.K_test6,"",@"SHT_CUDA_INFO"
	.sectionflags	@""
	.align	4


	//----- nvinfo : EIATTR_CUDA_API_VERSION
	.align		4
        /*0000*/ 	.byte	0x04, 0x37
        /*0002*/ 	.short	(.L_125 - .L_124)
.L_124:
        /*0004*/ 	.word	0x00000082


	//----- nvinfo : EIATTR_KPARAM_INFO
	.align		4
.L_125:
        /*0008*/ 	.byte	0x04, 0x17
        /*000a*/ 	.short	(.L_127 - .L_126)
.L_126:
        /*000c*/ 	.word	0x00000000
        /*0010*/ 	.short	0x0002
        /*0012*/ 	.short	0x0010
        /*0014*/ 	.byte	0x00, 0xf0, 0x21, 0x00


	//----- nvinfo : EIATTR_KPARAM_INFO
	.align		4
.L_127:
        /*0018*/ 	.byte	0x04, 0x17
        /*001a*/ 	.short	(.L_129 - .L_128)
.L_128:
        /*001c*/ 	.word	0x00000000
        /*0020*/ 	.short	0x0001
        /*0022*/ 	.short	0x0008
        /*0024*/ 	.byte	0x00, 0xf5, 0x21, 0x00


	//----- nvinfo : EIATTR_KPARAM_INFO
	.align		4
.L_129:
        /*0028*/ 	.byte	0x04, 0x17
        /*002a*/ 	.short	(.L_131 - .L_130)
.L_130:
        /*002c*/ 	.word	0x00000000
        /*0030*/ 	.short	0x0000
        /*0032*/ 	.short	0x0000
        /*0034*/ 	.byte	0x00, 0xf5, 0x21, 0x00


	//----- nvinfo : EIATTR_SPARSE_MMA_MASK
	.align		4
.L_131:
        /*0038*/ 	.byte	0x03, 0x50
        /*003a*/ 	.short	0x0000


	//----- nvinfo : EIATTR_MAXREG_COUNT
	.align		4
        /*003c*/ 	.byte	0x03, 0x1b
        /*003e*/ 	.short	0x00ff


	//----- nvinfo : EIATTR_MERCURY_ISA_VERSION
	.align		4
        /*0040*/ 	.byte	0x03, 0x5f
        /*0042*/ 	.short	0x0101


	//----- nvinfo : EIATTR_VRC_CTA_INIT_COUNT
	.align		4
        /*0044*/ 	.byte	0x02, 0x4a
	.zero		1
	.zero		1


	//----- nvinfo : EIATTR_EXIT_INSTR_OFFSETS
	.align		4
        /*0048*/ 	.byte	0x04, 0x1c
        /*004a*/ 	.short	(.L_133 - .L_132)


	//   ....[0]....
.L_132:
        /*004c*/ 	.word	0x00000080


	//   ....[1]....
        /*0050*/ 	.word	0x00000240


	//----- nvinfo : EIATTR_CRS_STACK_SIZE
	.align		4
.L_133:
        /*0054*/ 	.byte	0x04, 0x1e
        /*0056*/ 	.short	(.L_135 - .L_134)
.L_134:
        /*0058*/ 	.word	0x00000000


	//----- nvinfo : EIATTR_CBANK_PARAM_SIZE
	.align		4
.L_135:
        /*005c*/ 	.byte	0x03, 0x19
        /*005e*/ 	.short	0x0018


	//----- nvinfo : EIATTR_PARAM_CBANK
	.align		4
        /*0060*/ 	.byte	0x04, 0x0a
        /*0062*/ 	.short	(.L_137 - .L_136)
	.align		4
.L_136:
        /*0064*/ 	.word	index@(.nv.constant0.K_test6)
        /*0068*/ 	.short	0x0380
        /*006a*/ 	.short	0x0018


	//----- nvinfo : EIATTR_SW_WAR
	.align		4
.L_137:
        /*006c*/ 	.byte	0x04, 0x36
        /*006e*/ 	.short	(.L_139 - .L_138)
.L_138:
        /*0070*/ 	.word	0x00000008
.L_139:


//--------------------- .nv.info.K_test5          --------------------------
	.section	.nv.info.K_test5,"",@"SHT_CUDA_INFO"
	.sectionflags	@""
	.align	4


	//----- nvinfo : EIATTR_CUDA_API_VERSION
	.align		4
        /*0000*/ 	.byte	0x04, 0x37
        /*0002*/ 	.short	(.L_141 - .L_140)
.L_140:
        /*0004*/ 	.word	0x00000082


	//----- nvinfo : EIATTR_KPARAM_INFO
	.align		4
.L_141:
        /*0008*/ 	.byte	0x04, 0x17
        /*000a*/ 	.short	(.L_143 - .L_142)
.L_142:
        /*000c*/ 	.word	0x00000000
        /*0010*/ 	.short	0x0002
        /*0012*/ 	.short	0x0010
        /*0014*/ 	.byte	0x00, 0xf0, 0x21, 0x00


	//----- nvinfo : EIATTR_KPARAM_INFO
	.align		4
.L_143:
        /*0018*/ 	.byte	0x04, 0x17
        /*001a*/ 	.short	(.L_145 - .L_144)
.L_144:
        /*001c*/ 	.word	0x00000000
        /*0020*/ 	.short	0x0001
        /*0022*/ 	.short	0x0008
        /*0024*/ 	.byte	0x00, 0xf5, 0x21, 0x00


	//----- nvinfo : EIATTR_KPARAM_INFO
	.align		4
.L_145:
        /*0028*/ 	.byte	0x04, 0x17
        /*002a*/ 	.short	(.L_147 - .L_146)
.L_146:
        /*002c*/ 	.word	0x00000000
        /*0030*/ 	.short	0x0000
        /*0032*/ 	.short	0x0000
        /*0034*/ 	.byte	0x00, 0xf5, 0x21, 0x00


	//----- nvinfo : EIATTR_SPARSE_MMA_MASK
	.align		4
.L_147:
        /*0038*/ 	.byte	0x03, 0x50
        /*003a*/ 	.short	0x0000


	//----- nvinfo : EIATTR_MAXREG_COUNT
	.align		4
        /*003c*/ 	.byte	0x03, 0x1b
        /*003e*/ 	.short	0x00ff


	//----- nvinfo : EIATTR_MERCURY_ISA_VERSION
	.align		4
        /*0040*/ 	.byte	0x03, 0x5f
        /*0042*/ 	.short	0x0101


	//----- nvinfo : EIATTR_VRC_CTA_INIT_COUNT
	.align		4
        /*0044*/ 	.byte	0x02, 0x4a
	.zero		1
	.zero		1


	//----- nvinfo : EIATTR_EXIT_INSTR_OFFSETS
	.align		4
        /*0048*/ 	.byte	0x04, 0x1c
        /*004a*/ 	.short	(.L_149 - .L_148)


	//   ....[0]....
.L_148:
        /*004c*/ 	.word	0x00000080


	//   ....[1]....
        /*0050*/ 	.word	0x00000240


	//----- nvinfo : EIATTR_CRS_STACK_SIZE
	.align		4
.L_149:
        /*0054*/ 	.byte	0x04, 0x1e
        /*0056*/ 	.short	(.L_151 - .L_150)
.L_150:
        /*0058*/ 	.word	0x00000000


	//----- nvinfo : EIATTR_CBANK_PARAM_SIZE
	.align		4
.L_151:
        /*005c*/ 	.byte	0x03, 0x19
        /*005e*/ 	.short	0x0018


	//----- nvinfo : EIATTR_PARAM_CBANK
	.align		4
        /*0060*/ 	.byte	0x04, 0x0a
        /*0062*/ 	.short	(.L_153 - .L_152)
	.align		4
.L_152:
        /*0064*/ 	.word	index@(.nv.constant0.K_test5)
        /*0068*/ 	.short	0x0380
        /*006a*/ 	.short	0x0018


	//----- nvinfo : EIATTR_SW_WAR
	.align		4
.L_153:
        /*006c*/ 	.byte	0x04, 0x36
        /*006e*/ 	.short	(.L_155 - .L_154)
.L_154:
        /*0070*/ 	.word	0x00000008
.L_155:


//--------------------- .nv.info.K_test4          --------------------------
	.section	.nv.info.K_test4,"",@"SHT_CUDA_INFO"
	.sectionflags	@""
	.align	4


	//----- nvinfo : EIATTR_CUDA_API_VERSION
	.align		4
        /*0000*/ 	.byte	0x04, 0x37
        /*0002*/ 	.short	(.L_157 - .L_156)
.L_156:
        /*0004*/ 	.word	0x00000082


	//----- nvinfo : EIATTR_KPARAM_INFO
	.align		4
.L_157:
        /*0008*/ 	.byte	0x04, 0x17
        /*000a*/ 	.short	(.L_159 - .L_158)
.L_158:
        /*000c*/ 	.word	0x00000000
        /*0010*/ 	.short	0x0002
        /*0012*/ 	.short	0x0010
        /*0014*/ 	.byte	0x00, 0xf0, 0x21, 0x00


	//----- nvinfo : EIATTR_KPARAM_INFO
	.align		4
.L_159:
        /*0018*/ 	.byte	0x04, 0x17
        /*001a*/ 	.short	(.L_161 - .L_160)
.L_160:
        /*001c*/ 	.word	0x00000000
        /*0020*/ 	.short	0x0001
        /*0022*/ 	.short	0x0008
        /*0024*/ 	.byte	0x00, 0xf5, 0x21, 0x00


	//----- nvinfo : EIATTR_KPARAM_INFO
	.align		4
.L_161:
        /*0028*/ 	.byte	0x04, 0x17
        /*002a*/ 	.short	(.L_163 - .L_162)
.L_162:
        /*002c*/ 	.word	0x00000000
        /*0030*/ 	.short	0x0000
        /*0032*/ 	.short	0x0000
        /*0034*/ 	.byte	0x00, 0xf5, 0x21, 0x00


	//----- nvinfo : EIATTR_SPARSE_MMA_MASK
	.align		4
.L_163:
        /*0038*/ 	.byte	0x03, 0x50
        /*003a*/ 	.short	0x0000


	//----- nvinfo : EIATTR_MAXREG_COUNT
	.align		4
        /*003c*/ 	.byte	0x03, 0x1b
        /*003e*/ 	.short	0x00ff


	//----- nvinfo : EIATTR_MERCURY_ISA_VERSION
	.align		4
        /*0040*/ 	.byte	0x03, 0x5f
        /*0042*/ 	.short	0x0101


	//----- nvinfo : EIATTR_VRC_CTA_INIT_COUNT
	.align		4
        /*0044*/ 	.byte	0x02, 0x4a
	.zero		1
	.zero		1


	//----- nvinfo : EIATTR_EXIT_INSTR_OFFSETS
	.align		4
        /*0048*/ 	.byte	0x04, 0x1c
        /*004a*/ 	.short	(.L_165 - .L_164)


	//   ....[0]....
.L_164:
        /*004c*/ 	.word	0x00000080


	//   ....[1]....
        /*0050*/ 	.word	0x00000240


	//----- nvinfo : EIATTR_CRS_STACK_SIZE
	.align		4
.L_165:
        /*0054*/ 	.byte	0x04, 0x1e
        /*0056*/ 	.short	(.L_167 - .L_166)
.L_166:
        /*0058*/ 	.word	0x00000000


	//----- nvinfo : EIATTR_CBANK_PARAM_SIZE
	.align		4
.L_167:
        /*005c*/ 	.byte	0x03, 0x19
        /*005e*/ 	.short	0x0018


	//----- nvinfo : EIATTR_PARAM_CBANK
	.align		4
        /*0060*/ 	.byte	0x04, 0x0a
        /*0062*/ 	.short	(.L_169 - .L_168)
	.align		4
.L_168:
        /*0064*/ 	.word	index@(.nv.constant0.K_test4)
        /*0068*/ 	.short	0x0380
        /*006a*/ 	.short	0x0018


	//----- nvinfo : EIATTR_SW_WAR
	.align		4
.L_169:
        /*006c*/ 	.byte	0x04, 0x36
        /*006e*/ 	.short	(.L_171 - .L_170)
.L_170:
        /*0070*/ 	.word	0x00000008
.L_171:


//--------------------- .nv.info.K_test3          --------------------------
	.section	.nv.info.K_test3,"",@"SHT_CUDA_INFO"
	.sectionflags	@""
	.align	4


	//----- nvinfo : EIATTR_CUDA_API_VERSION
	.align		4
        /*0000*/ 	.byte	0x04, 0x37
        /*0002*/ 	.short	(.L_173 - .L_172)
.L_172:
        /*0004*/ 	.word	0x00000082


	//----- nvinfo : EIATTR_KPARAM_INFO
	.align		4
.L_173:
        /*0008*/ 	.byte	0x04, 0x17
        /*000a*/ 	.short	(.L_175 - .L_174)
.L_174:
        /*000c*/ 	.word	0x00000000
        /*0010*/ 	.short	0x0002
        /*0012*/ 	.short	0x0010
        /*0014*/ 	.byte	0x00, 0xf0, 0x21, 0x00


	//----- nvinfo : EIATTR_KPARAM_INFO
	.align		4
.L_175:
        /*0018*/ 	.byte	0x04, 0x17
        /*001a*/ 	.short	(.L_177 - .L_176)
.L_176:
        /*001c*/ 	.word	0x00000000
        /*0020*/ 	.short	0x0001
        /*0022*/ 	.short	0x0008
        /*0024*/ 	.byte	0x00, 0xf5, 0x21, 0x00


	//----- nvinfo : EIATTR_KPARAM_INFO
	.align		4
.L_177:
        /*0028*/ 	.byte	0x04, 0x17
        /*002a*/ 	.short	(.L_179 - .L_178)
.L_178:
        /*002c*/ 	.word	0x00000000
        /*0030*/ 	.short	0x0000
        /*0032*/ 	.short	0x0000
        /*0034*/ 	.byte	0x00, 0xf5, 0x21, 0x00


	//----- nvinfo : EIATTR_SPARSE_MMA_MASK
	.align		4
.L_179:
        /*0038*/ 	.byte	0x03, 0x50
        /*003a*/ 	.short	0x0000


	//----- nvinfo : EIATTR_MAXREG_COUNT
	.align		4
        /*003c*/ 	.byte	0x03, 0x1b
        /*003e*/ 	.short	0x00ff


	//----- nvinfo : EIATTR_MERCURY_ISA_VERSION
	.align		4
        /*0040*/ 	.byte	0x03, 0x5f
        /*0042*/ 	.short	0x0101


	//----- nvinfo : EIATTR_VRC_CTA_INIT_COUNT
	.align		4
        /*0044*/ 	.byte	0x02, 0x4a
	.zero		1
	.zero		1


	//----- nvinfo : EIATTR_EXIT_INSTR_OFFSETS
	.align		4
        /*0048*/ 	.byte	0x04, 0x1c
        /*004a*/ 	.short	(.L_181 - .L_180)


	//   ....[0]....
.L_180:
        /*004c*/ 	.word	0x00000080


	//   ....[1]....
        /*0050*/ 	.word	0x00000270


	//----- nvinfo : EIATTR_CRS_STACK_SIZE
	.align		4
.L_181:
        /*0054*/ 	.byte	0x04, 0x1e
        /*0056*/ 	.short	(.L_183 - .L_182)
.L_182:
        /*0058*/ 	.word	0x00000000


	//----- nvinfo : EIATTR_CBANK_PARAM_SIZE
	.align		4
.L_183:
        /*005c*/ 	.byte	0x03, 0x19
        /*005e*/ 	.short	0x0018


	//----- nvinfo : EIATTR_PARAM_CBANK
	.align		4
        /*0060*/ 	.byte	0x04, 0x0a
        /*0062*/ 	.short	(.L_185 - .L_184)
	.align		4
.L_184:
        /*0064*/ 	.word	index@(.nv.constant0.K_test3)
        /*0068*/ 	.short	0x0380
        /*006a*/ 	.short	0x0018


	//----- nvinfo : EIATTR_SW_WAR
	.align		4
.L_185:
        /*006c*/ 	.byte	0x04, 0x36
        /*006e*/ 	.short	(.L_187 - .L_186)
.L_186:
        /*0070*/ 	.word	0x00000008
.L_187:


//--------------------- .nv.info.K_test2          --------------------------
	.section	.nv.info.K_test2,"",@"SHT_CUDA_INFO"
	.sectionflags	@""
	.align	4


	//----- nvinfo : EIATTR_CUDA_API_VERSION
	.align		4
        /*0000*/ 	.byte	0x04, 0x37
        /*0002*/ 	.short	(.L_189 - .L_188)
.L_188:
        /*0004*/ 	.word	0x00000082


	//----- nvinfo : EIATTR_KPARAM_INFO
	.align		4
.L_189:
        /*0008*/ 	.byte	0x04, 0x17
        /*000a*/ 	.short	(.L_191 - .L_190)
.L_190:
        /*000c*/ 	.word	0x00000000
        /*0010*/ 	.short	0x0002
        /*0012*/ 	.short	0x0010
        /*0014*/ 	.byte	0x00, 0xf0, 0x21, 0x00


	//----- nvinfo : EIATTR_KPARAM_INFO
	.align		4
.L_191:
        /*0018*/ 	.byte	0x04, 0x17
        /*001a*/ 	.short	(.L_193 - .L_192)
.L_192:
        /*001c*/ 	.word	0x00000000
        /*0020*/ 	.short	0x0001
        /*0022*/ 	.short	0x0008
        /*0024*/ 	.byte	0x00, 0xf5, 0x21, 0x00


	//----- nvinfo : EIATTR_KPARAM_INFO
	.align		4
.L_193:
        /*0028*/ 	.byte	0x04, 0x17
        /*002a*/ 	.short	(.L_195 - .L_194)
.L_194:
        /*002c*/ 	.word	0x00000000
        /*0030*/ 	.short	0x0000
        /*0032*/ 	.short	0x0000
        /*0034*/ 	.byte	0x00, 0xf5, 0x21, 0x00


	//----- nvinfo : EIATTR_SPARSE_MMA_MASK
	.align		4
.L_195:
        /*0038*/ 	.byte	0x03, 0x50
        /*003a*/ 	.short	0x0000


	//----- nvinfo : EIATTR_MAXREG_COUNT
	.align		4
        /*003c*/ 	.byte	0x03, 0x1b
        /*003e*/ 	.short	0x00ff


	//----- nvinfo : EIATTR_MERCURY_ISA_VERSION
	.align		4
        /*0040*/ 	.byte	0x03, 0x5f
        /*0042*/ 	.short	0x0101


	//----- nvinfo : EIATTR_VRC_CTA_INIT_COUNT
	.align		4
        /*0044*/ 	.byte	0x02, 0x4a
	.zero		1
	.zero		1


	//----- nvinfo : EIATTR_EXIT_INSTR_OFFSETS
	.align		4
        /*0048*/ 	.byte	0x04, 0x1c
        /*004a*/ 	.short	(.L_197 - .L_196)


	//   ....[0]....
.L_196:
        /*004c*/ 	.word	0x00000080


	//   ....[1]....
        /*0050*/ 	.word	0x00000270


	//----- nvinfo : EIATTR_CRS_STACK_SIZE
	.align		4
.L_197:
        /*0054*/ 	.byte	0x04, 0x1e
        /*0056*/ 	.short	(.L_199 - .L_198)
.L_198:
        /*0058*/ 	.word	0x00000000


	//----- nvinfo : EIATTR_CBANK_PARAM_SIZE
	.align		4
.L_199:
        /*005c*/ 	.byte	0x03, 0x19
        /*005e*/ 	.short	0x0018


	//----- nvinfo : EIATTR_PARAM_CBANK
	.align		4
        /*0060*/ 	.byte	0x04, 0x0a
        /*0062*/ 	.short	(.L_201 - .L_200)
	.align		4
.L_200:
        /*0064*/ 	.word	index@(.nv.constant0.K_test2)
        /*0068*/ 	.short	0x0380
        /*006a*/ 	.short	0x0018


	//----- nvinfo : EIATTR_SW_WAR
	.align		4
.L_201:
        /*006c*/ 	.byte	0x04, 0x36
        /*006e*/ 	.short	(.L_203 - .L_202)
.L_202:
        /*0070*/ 	.word	0x00000008
.L_203:


//--------------------- .nv.info.K_test           --------------------------
	.section	.nv.info.K_test,"",@"SHT_CUDA_INFO"
	.sectionflags	@""
	.align	4


	//----- nvinfo : EIATTR_CUDA_API_VERSION
	.align		4
        /*0000*/ 	.byte	0x04, 0x37
        /*0002*/ 	.short	(.L_205 - .L_204)
.L_204:
        /*0004*/ 	.word	0x00000082


	//----- nvinfo : EIATTR_KPARAM_INFO
	.align		4
.L_205:
        /*0008*/ 	.byte	0x04, 0x17
        /*000a*/ 	.short	(.L_207 - .L_206)
.L_206:
        /*000c*/ 	.word	0x00000000
        /*0010*/ 	.short	0x0002
        /*0012*/ 	.short	0x0010
        /*0014*/ 	.byte	0x00, 0xf0, 0x21, 0x00


	//----- nvinfo : EIATTR_KPARAM_INFO
	.align		4
.L_207:
        /*0018*/ 	.byte	0x04, 0x17
        /*001a*/ 	.short	(.L_209 - .L_208)
.L_208:
        /*001c*/ 	.word	0x00000000
        /*0020*/ 	.short	0x0001
        /*0022*/ 	.short	0x0008
        /*0024*/ 	.byte	0x00, 0xf5, 0x21, 0x00


	//----- nvinfo : EIATTR_KPARAM_INFO
	.align		4
.L_209:
        /*0028*/ 	.byte	0x04, 0x17
        /*002a*/ 	.short	(.L_211 - .L_210)
.L_210:
        /*002c*/ 	.word	0x00000000
        /*0030*/ 	.short	0x0000
        /*0032*/ 	.short	0x0000
        /*0034*/ 	.byte	0x00, 0xf5, 0x21, 0x00


	//----- nvinfo : EIATTR_SPARSE_MMA_MASK
	.align		4
.L_211:
        /*0038*/ 	.byte	0x03, 0x50
        /*003a*/ 	.short	0x0000


	//----- nvinfo : EIATTR_MAXREG_COUNT
	.align		4
        /*003c*/ 	.byte	0x03, 0x1b
        /*003e*/ 	.short	0x00ff


	//----- nvinfo : EIATTR_MERCURY_ISA_VERSION
	.align		4
        /*0040*/ 	.byte	0x03, 0x5f
        /*0042*/ 	.short	0x0101


	//----- nvinfo : EIATTR_VRC_CTA_INIT_COUNT
	.align		4
        /*0044*/ 	.byte	0x02, 0x4a
	.zero		1
	.zero		1


	//----- nvinfo : EIATTR_EXIT_INSTR_OFFSETS
	.align		4
        /*0048*/ 	.byte	0x04, 0x1c
        /*004a*/ 	.short	(.L_213 - .L_212)


	//   ....[0]....
.L_212:
        /*004c*/ 	.word	0x00000080


	//   ....[1]....
        /*0050*/ 	.word	0x00000290


	//----- nvinfo : EIATTR_CRS_STACK_SIZE
	.align		4
.L_213:
        /*0054*/ 	.byte	0x04, 0x1e
        /*0056*/ 	.short	(.L_215 - .L_214)
.L_214:
        /*0058*/ 	.word	0x00000000


	//----- nvinfo : EIATTR_CBANK_PARAM_SIZE
	.align		4
.L_215:
        /*005c*/ 	.byte	0x03, 0x19
        /*005e*/ 	.short	0x0018


	//----- nvinfo : EIATTR_PARAM_CBANK
	.align		4
        /*0060*/ 	.byte	0x04, 0x0a
        /*0062*/ 	.short	(.L_217 - .L_216)
	.align		4
.L_216:
        /*0064*/ 	.word	index@(.nv.constant0.K_test)
        /*0068*/ 	.short	0x0380
        /*006a*/ 	.short	0x0018


	//----- nvinfo : EIATTR_SW_WAR
	.align		4
.L_217:
        /*006c*/ 	.byte	0x04, 0x36
        /*006e*/ 	.short	(.L_219 - .L_218)
.L_218:
        /*0070*/ 	.word	0x00000008
.L_219:


//--------------------- .nv.callgraph             --------------------------
	.section	.nv.callgraph,"",@"SHT_CUDA_CALLGRAPH"
	.align	4
	.sectionentsize	8
	.align		4
        /*0000*/ 	.word	0x00000000
	.align		4
        /*0004*/ 	.word	0xffffffff
	.align		4
        /*0008*/ 	.word	0x00000000
	.align		4
        /*000c*/ 	.word	0xfffffffe
	.align		4
        /*0010*/ 	.word	0x00000000
	.align		4
        /*0014*/ 	.word	0xfffffffd
	.align		4
        /*0018*/ 	.word	0x00000000
	.align		4
        /*001c*/ 	.word	0xfffffffc


//--------------------- .text.K_test10            --------------------------
	.section	.text.K_test10,"ax",@progbits
	.align	128
        .global         K_test10
        .type           K_test10,@function
        .size           K_test10,(.L_x_20 - K_test10)
        .other          K_test10,@"STO_CUDA_ENTRY STV_DEFAULT"
K_test10:
.text.K_test10:
[----:B------:R-:W-:Y:S01]  /*0000*/  LDC R1, c[0x0][0x37c] ;  /* 0x0000df00ff017b82 */ /* 0x000fe20000000800 */
[----:B------:R-:W0:Y:S07]  /*0010*/  S2R R0, SR_TID.X ;  /* 0x0000000000007919 */ /* 0x000e2e0000002100 */
[----:B------:R-:W0:Y:S01]  /*0020*/  S2UR UR4, SR_CTAID.X ;  /* 0x00000000000479c3 */ /* 0x000e220000002500 */
[----:B------:R-:W1:Y:S07]  /*0030*/  LDCU.64 UR8, c[0x0][0x390] ;  /* 0x00007200ff0877ac */ /* 0x000e6e0008000a00 */
[----:B------:R-:W0:Y:S02]  /*0040*/  LDC R5, c[0x0][0x360] ;  /* 0x0000d800ff057b82 */ /* 0x000e240000000800 */
[----:B0-----:R-:W-:-:S05]  /*0050*/  IMAD R0, R5, UR4, R0 ;  /* 0x0000000405007c24 */ /* 0x001fca000f8e0200 */
[----:B-1----:R-:W-:-:S04]  /*0060*/  ISETP.GE.U32.AND P0, PT, R0, UR8, PT ;  /* 0x0000000800007c0c */ /* 0x002fc8000bf06070 */
[----:B------:R-:W-:-:S13]  /*0070*/  ISETP.GE.U32.AND.EX P0, PT, RZ, UR9, PT, P0 ;  /* 0x00000009ff007c0c */ /* 0x000fda000bf06100 */
[----:B------:R-:W-:Y:S05]  /*0080*/  @P0 EXIT ;  /* 0x000000000000094d */ /* 0x000fea0003800000 */
[----:B------:R-:W0:Y:S01]  /*0090*/  LDC.64 R2, c[0x0][0x380] ;  /* 0x0000e000ff027b82 */ /* 0x000e220000000a00 */
[----:B------:R-:W1:Y:S01]  /*00a0*/  LDCU UR4, c[0x0][0x370] ;  /* 0x00006e00ff0477ac */ /* 0x000e620008000800 */
[----:B------:R-:W-:Y:S02]  /*00b0*/  IMAD.MOV.U32 R13, RZ, RZ, R0 ;  /* 0x000000ffff0d7224 */ /* 0x000fe400078e0000 */
[----:B------:R-:W-:Y:S01]  /*00c0*/  IMAD.MOV.U32 R12, RZ, RZ, RZ ;  /* 0x000000ffff0c7224 */ /* 0x000fe200078e00ff */
[----:B------:R-:W2:Y:S01]  /*00d0*/  LDCU.64 UR6, c[0x0][0x358] ;  /* 0x00006b00ff0677ac */ /* 0x000ea20008000a00 */
[----:B-1----:R-:W-:-:S07]  /*00e0*/  IMAD R0, R5, UR4, RZ ;  /* 0x0000000405007c24 */ /* 0x002fce000f8e02ff */
.L_x_0:
[----:B012---:R-:W2:Y:S04]  /*00f0*/  LDG.E.64 R6, desc[UR6][R2.64+0x8] ;  /* 0x0000080602067981 */ /* 0x007ea8000c1e1b00 */
[----:B------:R-:W3:Y:S01]  /*0100*/  LDG.E.64 R4, desc[UR6][R2.64] ;  /* 0x0000000602047981 */ /* 0x000ee2000c1e1b00 */
[C---:B------:R-:W-:Y:S01]  /*0110*/  IMAD.SHL.U32 R9, R13.reuse, 0x8, RZ ;  /* 0x000000080d097824 */ /* 0x040fe200078e00ff */
[----:B------:R-:W-:-:S04]  /*0120*/  SHF.L.U64.HI R11, R13, 0x3, R12 ;  /* 0x000000030d0b7819 */ /* 0x000fc8000001020c */
[-C--:B--2---:R-:W-:Y:S02]  /*0130*/  IADD3 R6, P1, PT, R6, R9.reuse, RZ ;  /* 0x0000000906067210 */ /* 0x084fe40007f3e0ff */
[----:B---3--:R-:W-:-:S03]  /*0140*/  IADD3 R4, P0, PT, R4, R9, RZ ;  /* 0x0000000904047210 */ /* 0x008fc60007f1e0ff */
[----:B------:R-:W-:Y:S01]  /*0150*/  IMAD.X R7, R7, 0x1, R11, P1 ;  /* 0x0000000107077824 */ /* 0x000fe200008e060b */
[----:B------:R-:W-:-:S04]  /*0160*/  IADD3.X R5, PT, PT, R5, R11, RZ, P0, !PT ;  /* 0x0000000b05057210 */ /* 0x000fc800007fe4ff */
[----:B------:R-:W2:Y:S04]  /*0170*/  LDG.E R11, desc[UR6][R6.64] ;  /* 0x00000006060b7981 */ /* 0x000ea8000c1e1900 */
[----:B------:R-:W2:Y:S04]  /*0180*/  LDG.E R8, desc[UR6][R4.64] ;  /* 0x0000000604087981 */ /* 0x000ea8000c1e1900 */
[----:B------:R-:W3:Y:S04]  /*0190*/  LDG.E R9, desc[UR6][R4.64+0x4] ;  /* 0x0000040604097981 */ /* 0x000ee8000c1e1900 */
[----:B------:R-:W3:Y:S01]  /*01a0*/  LDG.E R10, desc[UR6][R6.64+0x4] ;  /* 0x00000406060a7981 */ /* 0x000ee2000c1e1900 */
[----:B------:R-:W-:-:S04]  /*01b0*/  IADD3 R13, P0, PT, R0, R13, RZ ;  /* 0x0000000d000d7210 */ /* 0x000fc80007f1e0ff */
[----:B------:R-:W-:Y:S02]  /*01c0*/  IADD3.X R12, PT, PT, RZ, R12, RZ, P0, !PT ;  /* 0x0000000cff0c7210 */ /* 0x000fe400007fe4ff */
[----:B------:R-:W-:-:S04]  /*01d0*/  ISETP.GE.U32.AND P0, PT, R13, UR8, PT ;  /* 0x000000080d007c0c */ /* 0x000fc8000bf06070 */
[----:B------:R-:W-:Y:S01]  /*01e0*/  ISETP.GE.U32.AND.EX P0, PT, R12, UR9, PT, P0 ;  /* 0x000000090c007c0c */ /* 0x000fe2000bf06100 */
[----:B--2---:R-:W-:Y:S01]  /*01f0*/  FADD R11, R8, R11 ;  /* 0x0000000b080b7221 */ /* 0x004fe20000000000 */
[----:B---3--:R-:W-:-:S04]  /*0200*/  FADD R9, -R9, -R10 ;  /* 0x8000000a09097221 */ /* 0x008fc80000000100 */
[----:B------:R1:W-:Y:S04]  /*0210*/  STG.E desc[UR6][R6.64], R11 ;  /* 0x0000000b06007986 */ /* 0x0003e8000c101906 */
[----:B------:R1:W-:Y:S03]  /*0220*/  STG.E desc[UR6][R6.64+0x4], R9 ;  /* 0x0000040906007986 */ /* 0x0003e6000c101906 */
[----:B------:R-:W-:Y:S05]  /*0230*/  @!P0 BRA `(.L_x_0) ;  /* 0xfffffffc00ac8947 */ /* 0x000fea000383ffff */
[----:B------:R-:W-:Y:S05]  /*0240*/  EXIT ;  /* 0x000000000000794d */ /* 0x000fea0003800000 */
.L_x_1:
[----:B------:R-:W-:-:S00]  /*0250*/  BRA `(.L_x_1) ;  /* 0xfffffffc00fc7947 */ /* 0x000fc0000383ffff */
[----:B------:R-:W-:-:S00]  /*0260*/  NOP ;  /* 0x0000000000007918 */ /* 0x000fc00000000000 */
        /* <DEDUP_REMOVED lines=9> */
.L_x_20:


//--------------------- .text.K_test9             --------------------------
	.section	.text.K_test9,"ax",@progbits
	.align	128
        .global         K_test9
        .type           K_test9,@function
        .size           K_test9,(.L_x_21 - K_test9)
        .other          K_test9,@"STO_CUDA_ENTRY STV_DEFAULT"
K_test9:
.text.K_test9:
        /* <DEDUP_REMOVED lines=15> */
.L_x_2:
        /* <DEDUP_REMOVED lines=22> */
.L_x_3:
        /* <DEDUP_REMOVED lines=11> */
.L_x_21:


//--------------------- .text.K_test8             --------------------------
	.section	.text.K_test8,"ax",@progbits
	.align	128
        .global         K_test8
        .type           K_test8,@function
        .size           K_test8,(.L_x_22 - K_test8)
        .other          K_test8,@"STO_CUDA_ENTRY STV_DEFAULT"
K_test8:
.text.K_test8:
        /* <DEDUP_REMOVED lines=15> */
.L_x_4:
        /* <DEDUP_REMOVED lines=22> */
.L_x_5:
        /* <DEDUP_REMOVED lines=11> */
.L_x_22:


//--------------------- .text.K_test7             --------------------------
	.section	.text.K_test7,"ax",@progbits
	.align	128
        .global         K_test7
        .type           K_test7,@function
        .size           K_test7,(.L_x_23 - K_test7)
        .other          K_test7,@"STO_CUDA_ENTRY STV_DEFAULT"
K_test7:
.text.K_test7:
        /* <DEDUP_REMOVED lines=15> */
.L_x_6:
        /* <DEDUP_REMOVED lines=22> */
.L_x_7:
        /* <DEDUP_REMOVED lines=11> */
.L_x_23:


//--------------------- .text.K_test6             --------------------------
	.section	.text.K_test6,"ax",@progbits
	.align	128
        .global         K_test6
        .type           K_test6,@function
        .size           K_test6,(.L_x_24 - K_test6)
        .other          K_test6,@"STO_CUDA_ENTRY STV_DEFAULT"
K_test6:
.text.K_test6:
        /* <DEDUP_REMOVED lines=15> */
.L_x_8:
        /* <DEDUP_REMOVED lines=22> */
.L_x_9:
        /* <DEDUP_REMOVED lines=11> */
.L_x_24:


//--------------------- .text.K_test5             --------------------------
	.section	.text.K_test5,"ax",@progbits
	.align	128
        .global         K_test5
        .type           K_test5,@function
        .size           K_test5,(.L_x_25 - K_test5)
        .other          K_test5,@"STO_CUDA_ENTRY STV_DEFAULT"
K_test5:
.text.K_test5:
        /* <DEDUP_REMOVED lines=15> */
.L_x_10:
        /* <DEDUP_REMOVED lines=22> */
.L_x_11:
        /* <DEDUP_REMOVED lines=11> */
.L_x_25:


//--------------------- .text.K_test4             --------------------------
	.section	.text.K_test4,"ax",@progbits
	.align	128
        .global         K_test4
        .type           K_test4,@function
        .size           K_test4,(.L_x_26 - K_test4)
        .other          K_test4,@"STO_CUDA_ENTRY STV_DEFAULT"
K_test4:
.text.K_test4:
        /* <DEDUP_REMOVED lines=15> */
.L_x_12:
        /* <DEDUP_REMOVED lines=22> */
.L_x_13:
        /* <DEDUP_REMOVED lines=11> */
.L_x_26:


//--------------------- .text.K_test3             --------------------------
	.section	.text.K_test3,"ax",@progbits
	.align	128
        .global         K_test3
        .type           K_test3,@function
        .size           K_test3,(.L_x_27 - K_test3)
        .other          K_test3,@"STO_CUDA_ENTRY STV_DEFAULT"
K_test3:
.text.K_test3:
        /* <DEDUP_REMOVED lines=15> */
.L_x_14:
[----:B0-2---:R-:W2:Y:S04]  /*00f0*/  LDG.E.64 R6, desc[UR6][R2.64+0x8] ;  /* 0x0000080602067981 */ /* 0x005ea8000c1e1b00 */
[----:B------:R-:W3:Y:S01]  /*0100*/  LDG.E.64 R4, desc[UR6][R2.64] ;  /* 0x0000000602047981 */ /* 0x000ee2000c1e1b00 */
[C---:B------:R-:W-:Y:S01]  /*0110*/  IMAD.SHL.U32 R15, R19.reuse, 0x8, RZ ;  /* 0x00000008130f7824 */ /* 0x040fe200078e00ff */
[----:B------:R-:W-:Y:S02]  /*0120*/  SHF.L.U64.HI R17, R19, 0x3, R14 ;  /* 0x0000000313117819 */ /* 0x000fe4000001020e */
[----:B-1----:R-:W4:Y:S02]  /*0130*/  LDG.E.64 R8, desc[UR6][R2.64+0x10] ;  /* 0x0000100602087981 */ /* 0x002f24000c1e1b00 */
[----:B--2---:R-:W-:-:S02]  /*0140*/  IADD3 R6, P1, PT, R6, R15, RZ ;  /* 0x0000000f06067210 */ /* 0x004fc40007f3e0ff */
[----:B---3--:R-:W-:-:S03]  /*0150*/  IADD3 R4, P0, PT, R4, R15, RZ ;  /* 0x0000000f04047210 */ /* 0x008fc60007f1e0ff */
[----:B------:R-:W-:Y:S01]  /*0160*/  IMAD.X R7, R7, 0x1, R17, P1 ;  /* 0x0000000107077824 */ /* 0x000fe200008e0611 */
[----:B------:R-:W-:-:S04]  /*0170*/  IADD3.X R5, PT, PT, R5, R17, RZ, P0, !PT ;  /* 0x0000001105057210 */ /* 0x000fc800007fe4ff */
[----:B------:R-:W2:Y:S04]  /*0180*/  LDG.E R13, desc[UR6][R6.64] ;  /* 0x00000006060d7981 */ /* 0x000ea8000c1e1900 */
[----:B------:R-:W2:Y:S04]  /*0190*/  LDG.E R10, desc[UR6][R4.64] ;  /* 0x00000006040a7981 */ /* 0x000ea8000c1e1900 */
[----:B------:R-:W3:Y:S04]  /*01a0*/  LDG.E R11, desc[UR6][R4.64+0x4] ;  /* 0x00000406040b7981 */ /* 0x000ee8000c1e1900 */
[----:B------:R-:W3:Y:S01]  /*01b0*/  LDG.E R12, desc[UR6][R6.64+0x4] ;  /* 0x00000406060c7981 */ /* 0x000ee2000c1e1900 */
[----:B----4-:R-:W-:-:S05]  /*01c0*/  IADD3 R8, P0, PT, R8, R15, RZ ;  /* 0x0000000f08087210 */ /* 0x010fca0007f1e0ff */
[----:B------:R-:W-:Y:S01]  /*01d0*/  IMAD.X R9, R9, 0x1, R17, P0 ;  /* 0x0000000109097824 */ /* 0x000fe200000e0611 */
[----:B------:R-:W-:-:S04]  /*01e0*/  IADD3 R19, P0, PT, R0, R19, RZ ;  /* 0x0000001300137210 */ /* 0x000fc80007f1e0ff */
[----:B------:R-:W-:Y:S02]  /*01f0*/  IADD3.X R14, PT, PT, RZ, R14, RZ, P0, !PT ;  /* 0x0000000eff0e7210 */ /* 0x000fe400007fe4ff */
[----:B------:R-:W-:-:S04]  /*0200*/  ISETP.GE.U32.AND P0, PT, R19, UR8, PT ;  /* 0x0000000813007c0c */ /* 0x000fc8000bf06070 */
[----:B------:R-:W-:Y:S01]  /*0210*/  ISETP.GE.U32.AND.EX P0, PT, R14, UR9, PT, P0 ;  /* 0x000000090e007c0c */ /* 0x000fe2000bf06100 */
[----:B--2---:R-:W-:Y:S01]  /*0220*/  FMUL R13, R10, R13 ;  /* 0x0000000d0a0d7220 */ /* 0x004fe20000400000 */
[----:B---3--:R-:W-:-:S04]  /*0230*/  FMUL R11, R11, R12 ;  /* 0x0000000c0b0b7220 */ /* 0x008fc80000400000 */
[----:B------:R1:W-:Y:S04]  /*0240*/  STG.E desc[UR6][R8.64], R13 ;  /* 0x0000000d08007986 */ /* 0x0003e8000c101906 */
[----:B------:R1:W-:Y:S03]  /*0250*/  STG.E desc[UR6][R8.64+0x4], R11 ;  /* 0x0000040b08007986 */ /* 0x0003e6000c101906 */
[----:B------:R-:W-:Y:S05]  /*0260*/  @!P0 BRA `(.L_x_14) ;  /* 0xfffffffc00a08947 */ /* 0x000fea000383ffff */
[----:B------:R-:W-:Y:S05]  /*0270*/  EXIT ;  /* 0x000000000000794d */ /* 0x000fea0003800000 */
.L_x_15:
        /* <DEDUP_REMOVED lines=16> */
.L_x_27:


//--------------------- .text.K_test2             --------------------------
	.section	.text.K_test2,"ax",@progbits
	.align	128
        .global         K_test2
        .type           K_test2,@function
        .size           K_test2,(.L_x_28 - K_test2)
        .other          K_test2,@"STO_CUDA_ENTRY STV_DEFAULT"
K_test2:
.text.K_test2:
        /* <DEDUP_REMOVED lines=15> */
.L_x_16:
        /* <DEDUP_REMOVED lines=19> */
[----:B--2---:R-:W-:Y:S01]  /*0220*/  FADD R13, R10, R13 ;  /* 0x0000000d0a0d7221 */ /* 0x004fe20000000000 */
[----:B---3--:R-:W-:-:S04]  /*0230*/  FADD R11, R11, R12 ;  /* 0x0000000c0b0b7221 */ /* 0x008fc80000000000 */
[----:B------:R1:W-:Y:S04]  /*0240*/  STG.E desc[UR6][R8.64], R13 ;  /* 0x0000000d08007986 */ /* 0x0003e8000c101906 */
[----:B------:R1:W-:Y:S03]  /*0250*/  STG.E desc[UR6][R8.64+0x4], R11 ;  /* 0x0000040b08007986 */ /* 0x0003e6000c101906 */
[----:B------:R-:W-:Y:S05]  /*0260*/  @!P0 BRA `(.L_x_16) ;  /* 0xfffffffc00a08947 */ /* 0x000fea000383ffff */
[----:B------:R-:W-:Y:S05]  /*0270*/  EXIT ;  /* 0x000000000000794d */ /* 0x000fea0003800000 */
.L_x_17:
        /* <DEDUP_REMOVED lines=16> */
.L_x_28:


//--------------------- .text.K_test              --------------------------
	.section	.text.K_test,"ax",@progbits
	.align	128
        .global         K_test
        .type           K_test,@function
        .size           K_test,(.L_x_29 - K_test)
        .other          K_test,@"STO_CUDA_ENTRY STV_DEFAULT"
K_test:
.text.K_test:
        /* <DEDUP_REMOVED lines=15> */
.L_x_18:
[----:B0-2---:R-:W2:Y:S04]  /*00f0*/  LDG.E.64 R4, desc[UR6][R2.64] ;  /* 0x0000000602047981 */ /* 0x005ea8000c1e1b00 */
[----:B------:R-:W3:Y:S01]  /*0100*/  LDG.E.64 R8, desc[UR6][R2.64+0x8] ;  /* 0x0000080602087981 */ /* 0x000ee2000c1e1b00 */
[C---:B------:R-:W-:Y:S02]  /*0110*/  SHF.L.U32 R15, R19.reuse, 0x3, RZ ;  /* 0x00000003130f7819 */ /* 0x040fe400000006ff */
[----:B------:R-:W-:Y:S02]  /*0120*/  SHF.L.U64.HI R17, R19, 0x3, R16 ;  /* 0x0000000313117819 */ /* 0x000fe40000010210 */
[-C--:B--2---:R-:W-:Y:S02]  /*0130*/  IADD3 R6, P0, PT, R4, R15.reuse, RZ ;  /* 0x0000000f04067210 */ /* 0x084fe40007f1e0ff */
[----:B---3--:R-:W-:-:S03]  /*0140*/  IADD3 R8, P1, PT, R8, R15, RZ ;  /* 0x0000000f08087210 */ /* 0x008fc60007f3e0ff */
[----:B------:R-:W-:Y:S02]  /*0150*/  IMAD.X R7, R5, 0x1, R17, P0 ;  /* 0x0000000105077824 */ /* 0x000fe400000e0611 */
[----:B------:R-:W2:Y:S01]  /*0160*/  LDG.E.64 R4, desc[UR6][R2.64+0x10] ;  /* 0x0000100602047981 */ /* 0x000ea2000c1e1b00 */
[----:B------:R-:W-:-:S03]  /*0170*/  IADD3.X R9, PT, PT, R9, R17, RZ, P1, !PT ;  /* 0x0000001109097210 */ /* 0x000fc60000ffe4ff */
[----:B------:R-:W3:Y:S04]  /*0180*/  LDG.E R11, desc[UR6][R6.64+0x4] ;  /* 0x00000406060b7981 */ /* 0x000ee8000c1e1900 */
[----:B------:R-:W3:Y:S04]  /*0190*/  LDG.E R13, desc[UR6][R8.64+0x4] ;  /* 0x00000406080d7981 */ /* 0x000ee8000c1e1900 */
[----:B------:R-:W4:Y:S04]  /*01a0*/  LDG.E R10, desc[UR6][R6.64] ;  /* 0x00000006060a7981 */ /* 0x000f28000c1e1900 */
[----:B------:R-:W5:Y:S01]  /*01b0*/  LDG.E R12, desc[UR6][R8.64] ;  /* 0x00000006080c7981 */ /* 0x000f62000c1e1900 */
[----:B--2---:R-:W-:Y:S01]  /*01c0*/  IADD3 R4, P0, PT, R4, R15, RZ ;  /* 0x0000000f04047210 */ /* 0x004fe20007f1e0ff */
[-C--:B---3--:R-:W-:Y:S01]  /*01d0*/  FMUL R15, R11, R13.reuse ;  /* 0x0000000d0b0f7220 */ /* 0x088fe20000400000 */
[----:B----4-:R-:W-:-:S03]  /*01e0*/  FMUL R14, R10, R13 ;  /* 0x0000000d0a0e7220 */ /* 0x010fc60000400000 */
[----:B------:R-:W-:Y:S01]  /*01f0*/  IMAD.X R5, R5, 0x1, R17, P0 ;  /* 0x0000000105057824 */ /* 0x000fe200000e0611 */
[----:B------:R-:W-:Y:S01]  /*0200*/  IADD3 R19, P0, PT, R0, R19, RZ ;  /* 0x0000001300137210 */ /* 0x000fe20007f1e0ff */
[-C--:B-----5:R-:W-:Y:S01]  /*0210*/  FFMA R15, R10, R12.reuse, -R15 ;  /* 0x0000000c0a0f7223 */ /* 0x0a0fe2000000080f */
[----:B------:R-:W-:Y:S02]  /*0220*/  FFMA R11, R11, R12, R14 ;  /* 0x0000000c0b0b7223 */ /* 0x000fe4000000000e */
[----:B------:R-:W-:Y:S02]  /*0230*/  IADD3.X R16, PT, PT, RZ, R16, RZ, P0, !PT ;  /* 0x00000010ff107210 */ /* 0x000fe400007fe4ff */
[----:B------:R-:W-:Y:S01]  /*0240*/  ISETP.GE.U32.AND P0, PT, R19, UR8, PT ;  /* 0x0000000813007c0c */ /* 0x000fe2000bf06070 */
[----:B------:R1:W-:Y:S04]  /*0250*/  STG.E desc[UR6][R4.64], R15 ;  /* 0x0000000f04007986 */ /* 0x0003e8000c101906 */
[----:B------:R1:W-:Y:S01]  /*0260*/  STG.E desc[UR6][R4.64+0x4], R11 ;  /* 0x0000040b04007986 */ /* 0x0003e2000c101906 */
[----:B------:R-:W-:-:S13]  /*0270*/  ISETP.GE.U32.AND.EX P0, PT, R16, UR9, PT, P0 ;  /* 0x0000000910007c0c */ /* 0x000fda000bf06100 */
[----:B-1----:R-:W-:Y:S05]  /*0280*/  @!P0 BRA `(.L_x_18) ;  /* 0xfffffffc00988947 */ /* 0x002fea000383ffff */
[----:B------:R-:W-:Y:S05]  /*0290*/  EXIT ;  /* 0x000000000000794d */ /* 0x000fea0003800000 */
.L_x_19:
        /* <DEDUP_REMOVED lines=14> */
.L_x_29:


//--------------------- .nv.shared.reserved.0     --------------------------
	.section	.nv.shared.reserved.0,"aw",@nobits
	.weak		__nv_reservedSMEM_offset_0_alias
	.size		__nv_reservedSMEM_offset_0_alias, 0, 64
	.other		__nv_reservedSMEM_offset_0_alias,@"STO_CUDA_RESERVED_SHARED STV_DEFAULT"
__nv_reservedSMEM_offset_0_alias:
	.zero		0
	.zero		64


//--------------------- .nv.constant0.K_test10    --------------------------
	.section	.nv.constant0.K_test10,"a",@progbits
	.sectionflags	@""
	.align	4
.nv.constant0.K_test10:
	.zero		920


//--------------------- .nv.constant0.K_test9     --------------------------
	.section	.nv.constant0.K_test9,"a",@progbits
	.sectionflags	@""
	.align	4
.nv.constant0.K_test9:
	.zero		920


//--------------------- .nv.constant0.K_test8     --------------------------
	.section	.nv.constant0.K_test8,"a",@progbits
	.sectionflags	@""
	.align	4
.nv.constant0.K_test8:
	.zero		920


//--------------------- .nv.constant0.K_test7     --------------------------
	.section	.nv.constant0.K_test7,"a",@progbits
	.sectionflags	@""
	.align	4
.nv.constant0.K_test7:
	.zero		920


//--------------------- .nv.constant0.K_test6     --------------------------
	.section	.nv.constant0.K_test6,"a",@progbits
	.sectionflags	@""
	.align	4
.nv.constant0.K_test6:
	.zero		920


//--------------------- .nv.constant0.K_test5     --------------------------
	.section	.nv.constant0.K_test5,"a",@progbits
	.sectionflags	@""
	.align	4
.nv.constant0.K_test5:
	.zero		920


//--------------------- .nv.constant0.K_test4     --------------------------
	.section	.nv.constant0.K_test4,"a",@progbits
	.sectionflags	@""
	.align	4
.nv.constant0.K_test4:
	.zero		920


//--------------------- .nv.constant0.K_test3     --------------------------
	.section	.nv.constant0.K_test3,"a",@progbits
	.sectionflags	@""
	.align	4
.nv.constant0.K_test3:
	.zero		920


//--------------------- .nv.constant0.K_test2     --------------------------
	.section	.nv.constant0.K_test2,"a",@progbits
	.sectionflags	@""
	.align	4
.nv.constant0.K_test2:
	.zero		920


//--------------------- .nv.constant0.K_test      --------------------------
	.section	.nv.constant0.K_test,"a",@progbits
	.sectionflags	@""
	.align	4
.nv.constant0.K_test:
	.zero		920


//--------------------- SYMBOLS --------------------------

	.type		.nv.reservedSmem.offset0,@object
	.size		.nv.reservedSmem.offset0,0x4
